//
// Generated by NVIDIA NVVM Compiler
//
// Compiler Build ID: CL-36424714
// Cuda compilation tools, release 13.0, V13.0.88
// Based on NVVM 20.0.0
//

.version 9.0
.target sm_100
.address_size 64

	// .globl	_Z17add_bias_and_reluPfS_i

.visible .entry _Z17add_bias_and_reluPfS_i(
	.param .u64 .ptr .align 1 _Z17add_bias_and_reluPfS_i_param_0,
	.param .u64 .ptr .align 1 _Z17add_bias_and_reluPfS_i_param_1,
	.param .u32 _Z17add_bias_and_reluPfS_i_param_2
)
{
	.reg .pred 	%p<2>;
	.reg .b32 	%r<6>;
	.reg .b32 	%f<5>;
	.reg .b64 	%rd<8>;

	ld.param.u64 	%rd1, [_Z17add_bias_and_reluPfS_i_param_0];
	ld.param.u64 	%rd2, [_Z17add_bias_and_reluPfS_i_param_1];
	ld.param.u32 	%r2, [_Z17add_bias_and_reluPfS_i_param_2];
	mov.u32 	%r3, %ctaid.x;
	mov.u32 	%r4, %ntid.x;
	mov.u32 	%r5, %tid.x;
	mad.lo.s32 	%r1, %r3, %r4, %r5;
	setp.ge.s32 	%p1, %r1, %r2;
	@%p1 bra 	$L__BB0_2;
	cvta.to.global.u64 	%rd3, %rd1;
	cvta.to.global.u64 	%rd4, %rd2;
	mul.wide.s32 	%rd5, %r1, 4;
	add.s64 	%rd6, %rd3, %rd5;
	ld.global.f32 	%f1, [%rd6];
	add.s64 	%rd7, %rd4, %rd5;
	ld.global.f32 	%f2, [%rd7];
	add.f32 	%f3, %f1, %f2;
	max.f32 	%f4, %f3, 0f00000000;
	st.global.f32 	[%rd6], %f4;
$L__BB0_2:
	ret;

}
	// .globl	_Z20add_bias_and_softmaxPfS_i
.visible .entry _Z20add_bias_and_softmaxPfS_i(
	.param .u64 .ptr .align 1 _Z20add_bias_and_softmaxPfS_i_param_0,
	.param .u64 .ptr .align 1 _Z20add_bias_and_softmaxPfS_i_param_1,
	.param .u32 _Z20add_bias_and_softmaxPfS_i_param_2
)
{
	.reg .pred 	%p<60>;
	.reg .b32 	%r<99>;
	.reg .b32 	%f<368>;
	.reg .b64 	%rd<44>;

	ld.param.u64 	%rd18, [_Z20add_bias_and_softmaxPfS_i_param_0];
	ld.param.u64 	%rd17, [_Z20add_bias_and_softmaxPfS_i_param_1];
	ld.param.u32 	%r46, [_Z20add_bias_and_softmaxPfS_i_param_2];
	cvta.to.global.u64 	%rd1, %rd18;
	mov.u32 	%r1, %tid.x;
	setp.ge.s32 	%p1, %r1, %r46;
	@%p1 bra 	$L__BB1_2;
	cvta.to.global.u64 	%rd19, %rd17;
	mul.wide.u32 	%rd20, %r1, 4;
	add.s64 	%rd21, %rd19, %rd20;
	ld.global.f32 	%f28, [%rd21];
	add.s64 	%rd22, %rd1, %rd20;
	ld.global.f32 	%f29, [%rd22];
	add.f32 	%f30, %f28, %f29;
	st.global.f32 	[%rd22], %f30;
$L__BB1_2:
	bar.sync 	0;
	setp.ne.s32 	%p2, %r1, 0;
	@%p2 bra 	$L__BB1_42;
	ld.global.f32 	%f358, [%rd1];
	setp.lt.s32 	%p3, %r46, 2;
	@%p3 bra 	$L__BB1_17;
	add.s32 	%r2, %r46, -1;
	add.s32 	%r48, %r46, -2;
	and.b32  	%r3, %r2, 15;
	setp.lt.u32 	%p4, %r48, 15;
	mov.b32 	%r85, 1;
	@%p4 bra 	$L__BB1_8;
	and.b32  	%r50, %r2, -16;
	neg.s32 	%r89, %r50;
	add.s64 	%rd40, %rd1, 32;
	mov.b32 	%r88, 0;
$L__BB1_6:
	.pragma "nounroll";
	ld.global.f32 	%f32, [%rd40+-28];
	setp.gt.f32 	%p5, %f32, %f358;
	selp.f32 	%f33, %f32, %f358, %p5;
	ld.global.f32 	%f34, [%rd40+-24];
	setp.gt.f32 	%p6, %f34, %f33;
	selp.f32 	%f35, %f34, %f33, %p6;
	ld.global.f32 	%f36, [%rd40+-20];
	setp.gt.f32 	%p7, %f36, %f35;
	selp.f32 	%f37, %f36, %f35, %p7;
	ld.global.f32 	%f38, [%rd40+-16];
	setp.gt.f32 	%p8, %f38, %f37;
	selp.f32 	%f39, %f38, %f37, %p8;
	ld.global.f32 	%f40, [%rd40+-12];
	setp.gt.f32 	%p9, %f40, %f39;
	selp.f32 	%f41, %f40, %f39, %p9;
	ld.global.f32 	%f42, [%rd40+-8];
	setp.gt.f32 	%p10, %f42, %f41;
	selp.f32 	%f43, %f42, %f41, %p10;
	ld.global.f32 	%f44, [%rd40+-4];
	setp.gt.f32 	%p11, %f44, %f43;
	selp.f32 	%f45, %f44, %f43, %p11;
	ld.global.f32 	%f46, [%rd40];
	setp.gt.f32 	%p12, %f46, %f45;
	selp.f32 	%f47, %f46, %f45, %p12;
	ld.global.f32 	%f48, [%rd40+4];
	setp.gt.f32 	%p13, %f48, %f47;
	selp.f32 	%f49, %f48, %f47, %p13;
	ld.global.f32 	%f50, [%rd40+8];
	setp.gt.f32 	%p14, %f50, %f49;
	selp.f32 	%f51, %f50, %f49, %p14;
	ld.global.f32 	%f52, [%rd40+12];
	setp.gt.f32 	%p15, %f52, %f51;
	selp.f32 	%f53, %f52, %f51, %p15;
	ld.global.f32 	%f54, [%rd40+16];
	setp.gt.f32 	%p16, %f54, %f53;
	selp.f32 	%f55, %f54, %f53, %p16;
	ld.global.f32 	%f56, [%rd40+20];
	setp.gt.f32 	%p17, %f56, %f55;
	selp.f32 	%f57, %f56, %f55, %p17;
	ld.global.f32 	%f58, [%rd40+24];
	setp.gt.f32 	%p18, %f58, %f57;
	selp.f32 	%f59, %f58, %f57, %p18;
	ld.global.f32 	%f60, [%rd40+28];
	setp.gt.f32 	%p19, %f60, %f59;
	selp.f32 	%f61, %f60, %f59, %p19;
	ld.global.f32 	%f62, [%rd40+32];
	setp.gt.f32 	%p20, %f62, %f61;
	selp.f32 	%f358, %f62, %f61, %p20;
	add.s32 	%r89, %r89, 16;
	add.s32 	%r88, %r88, 16;
	add.s64 	%rd40, %rd40, 64;
	setp.eq.s32 	%p21, %r89, 0;
	@%p21 bra 	$L__BB1_7;
	bra.uni 	$L__BB1_6;
$L__BB1_7:
	add.s32 	%r85, %r88, 1;
$L__BB1_8:
	setp.eq.s32 	%p22, %r3, 0;
	@%p22 bra 	$L__BB1_17;
	and.b32  	%r7, %r2, 7;
	setp.lt.u32 	%p23, %r3, 8;
	@%p23 bra 	$L__BB1_11;
	mul.wide.u32 	%rd23, %r85, 4;
	add.s64 	%rd24, %rd1, %rd23;
	ld.global.f32 	%f64, [%rd24];
	setp.gt.f32 	%p24, %f64, %f358;
	selp.f32 	%f65, %f64, %f358, %p24;
	ld.global.f32 	%f66, [%rd24+4];
	setp.gt.f32 	%p25, %f66, %f65;
	selp.f32 	%f67, %f66, %f65, %p25;
	ld.global.f32 	%f68, [%rd24+8];
	setp.gt.f32 	%p26, %f68, %f67;
	selp.f32 	%f69, %f68, %f67, %p26;
	ld.global.f32 	%f70, [%rd24+12];
	setp.gt.f32 	%p27, %f70, %f69;
	selp.f32 	%f71, %f70, %f69, %p27;
	ld.global.f32 	%f72, [%rd24+16];
	setp.gt.f32 	%p28, %f72, %f71;
	selp.f32 	%f73, %f72, %f71, %p28;
	ld.global.f32 	%f74, [%rd24+20];
	setp.gt.f32 	%p29, %f74, %f73;
	selp.f32 	%f75, %f74, %f73, %p29;
	ld.global.f32 	%f76, [%rd24+24];
	setp.gt.f32 	%p30, %f76, %f75;
	selp.f32 	%f77, %f76, %f75, %p30;
	ld.global.f32 	%f78, [%rd24+28];
	setp.gt.f32 	%p31, %f78, %f77;
	selp.f32 	%f358, %f78, %f77, %p31;
	add.s32 	%r85, %r85, 8;
$L__BB1_11:
	setp.eq.s32 	%p32, %r7, 0;
	@%p32 bra 	$L__BB1_17;
	and.b32  	%r10, %r2, 3;
	setp.lt.u32 	%p33, %r7, 4;
	@%p33 bra 	$L__BB1_14;
	mul.wide.u32 	%rd25, %r85, 4;
	add.s64 	%rd26, %rd1, %rd25;
	ld.global.f32 	%f80, [%rd26];
	setp.gt.f32 	%p34, %f80, %f358;
	selp.f32 	%f81, %f80, %f358, %p34;
	ld.global.f32 	%f82, [%rd26+4];
	setp.gt.f32 	%p35, %f82, %f81;
	selp.f32 	%f83, %f82, %f81, %p35;
	ld.global.f32 	%f84, [%rd26+8];
	setp.gt.f32 	%p36, %f84, %f83;
	selp.f32 	%f85, %f84, %f83, %p36;
	ld.global.f32 	%f86, [%rd26+12];
	setp.gt.f32 	%p37, %f86, %f85;
	selp.f32 	%f358, %f86, %f85, %p37;
	add.s32 	%r85, %r85, 4;
$L__BB1_14:
	setp.eq.s32 	%p38, %r10, 0;
	@%p38 bra 	$L__BB1_17;
	mul.wide.u32 	%rd27, %r85, 4;
	add.s64 	%rd39, %rd1, %rd27;
	neg.s32 	%r87, %r10;
$L__BB1_16:
	.pragma "nounroll";
	ld.global.f32 	%f87, [%rd39];
	setp.gt.f32 	%p39, %f87, %f358;
	selp.f32 	%f358, %f87, %f358, %p39;
	add.s64 	%rd39, %rd39, 4;
	add.s32 	%r87, %r87, 1;
	setp.ne.s32 	%p40, %r87, 0;
	@%p40 bra 	$L__BB1_16;
$L__BB1_17:
	setp.lt.s32 	%p41, %r46, 1;
	mov.f32 	%f367, 0f00000000;
	@%p41 bra 	$L__BB1_29;
	and.b32  	%r16, %r46, 7;
	setp.lt.u32 	%p42, %r46, 8;
	mov.f32 	%f367, 0f00000000;
	mov.b32 	%r91, 0;
	@%p42 bra 	$L__BB1_21;
	and.b32  	%r91, %r46, 2147483640;
	neg.s32 	%r90, %r91;
	add.s64 	%rd41, %rd1, 16;
	mov.f32 	%f367, 0f00000000;
$L__BB1_20:
	.pragma "nounroll";
	ld.global.f32 	%f92, [%rd41+-16];
	sub.f32 	%f93, %f92, %f358;
	fma.rn.f32 	%f94, %f93, 0f3BBB989D, 0f3F000000;
	cvt.sat.f32.f32 	%f95, %f94;
	mov.f32 	%f96, 0f4B400001;
	mov.f32 	%f97, 0f437C0000;
	fma.rm.f32 	%f98, %f95, %f97, %f96;
	add.f32 	%f99, %f98, 0fCB40007F;
	neg.f32 	%f100, %f99;
	fma.rn.f32 	%f101, %f93, 0f3FB8AA3B, %f100;
	fma.rn.f32 	%f102, %f93, 0f32A57060, %f101;
	mov.b32 	%r52, %f98;
	shl.b32 	%r53, %r52, 23;
	mov.b32 	%f103, %r53;
	ex2.approx.ftz.f32 	%f104, %f102;
	mul.f32 	%f105, %f104, %f103;
	st.global.f32 	[%rd41+-16], %f105;
	add.f32 	%f106, %f367, %f105;
	ld.global.f32 	%f107, [%rd41+-12];
	sub.f32 	%f108, %f107, %f358;
	fma.rn.f32 	%f109, %f108, 0f3BBB989D, 0f3F000000;
	cvt.sat.f32.f32 	%f110, %f109;
	fma.rm.f32 	%f111, %f110, %f97, %f96;
	add.f32 	%f112, %f111, 0fCB40007F;
	neg.f32 	%f113, %f112;
	fma.rn.f32 	%f114, %f108, 0f3FB8AA3B, %f113;
	fma.rn.f32 	%f115, %f108, 0f32A57060, %f114;
	mov.b32 	%r54, %f111;
	shl.b32 	%r55, %r54, 23;
	mov.b32 	%f116, %r55;
	ex2.approx.ftz.f32 	%f117, %f115;
	mul.f32 	%f118, %f117, %f116;
	st.global.f32 	[%rd41+-12], %f118;
	add.f32 	%f119, %f106, %f118;
	ld.global.f32 	%f120, [%rd41+-8];
	sub.f32 	%f121, %f120, %f358;
	fma.rn.f32 	%f122, %f121, 0f3BBB989D, 0f3F000000;
	cvt.sat.f32.f32 	%f123, %f122;
	fma.rm.f32 	%f124, %f123, %f97, %f96;
	add.f32 	%f125, %f124, 0fCB40007F;
	neg.f32 	%f126, %f125;
	fma.rn.f32 	%f127, %f121, 0f3FB8AA3B, %f126;
	fma.rn.f32 	%f128, %f121, 0f32A57060, %f127;
	mov.b32 	%r56, %f124;
	shl.b32 	%r57, %r56, 23;
	mov.b32 	%f129, %r57;
	ex2.approx.ftz.f32 	%f130, %f128;
	mul.f32 	%f131, %f130, %f129;
	st.global.f32 	[%rd41+-8], %f131;
	add.f32 	%f132, %f119, %f131;
	ld.global.f32 	%f133, [%rd41+-4];
	sub.f32 	%f134, %f133, %f358;
	fma.rn.f32 	%f135, %f134, 0f3BBB989D, 0f3F000000;
	cvt.sat.f32.f32 	%f136, %f135;
	fma.rm.f32 	%f137, %f136, %f97, %f96;
	add.f32 	%f138, %f137, 0fCB40007F;
	neg.f32 	%f139, %f138;
	fma.rn.f32 	%f140, %f134, 0f3FB8AA3B, %f139;
	fma.rn.f32 	%f141, %f134, 0f32A57060, %f140;
	mov.b32 	%r58, %f137;
	shl.b32 	%r59, %r58, 23;
	mov.b32 	%f142, %r59;
	ex2.approx.ftz.f32 	%f143, %f141;
	mul.f32 	%f144, %f143, %f142;
	st.global.f32 	[%rd41+-4], %f144;
	add.f32 	%f145, %f132, %f144;
	ld.global.f32 	%f146, [%rd41];
	sub.f32 	%f147, %f146, %f358;
	fma.rn.f32 	%f148, %f147, 0f3BBB989D, 0f3F000000;
	cvt.sat.f32.f32 	%f149, %f148;
	fma.rm.f32 	%f150, %f149, %f97, %f96;
	add.f32 	%f151, %f150, 0fCB40007F;
	neg.f32 	%f152, %f151;
	fma.rn.f32 	%f153, %f147, 0f3FB8AA3B, %f152;
	fma.rn.f32 	%f154, %f147, 0f32A57060, %f153;
	mov.b32 	%r60, %f150;
	shl.b32 	%r61, %r60, 23;
	mov.b32 	%f155, %r61;
	ex2.approx.ftz.f32 	%f156, %f154;
	mul.f32 	%f157, %f156, %f155;
	st.global.f32 	[%rd41], %f157;
	add.f32 	%f158, %f145, %f157;
	ld.global.f32 	%f159, [%rd41+4];
	sub.f32 	%f160, %f159, %f358;
	fma.rn.f32 	%f161, %f160, 0f3BBB989D, 0f3F000000;
	cvt.sat.f32.f32 	%f162, %f161;
	fma.rm.f32 	%f163, %f162, %f97, %f96;
	add.f32 	%f164, %f163, 0fCB40007F;
	neg.f32 	%f165, %f164;
	fma.rn.f32 	%f166, %f160, 0f3FB8AA3B, %f165;
	fma.rn.f32 	%f167, %f160, 0f32A57060, %f166;
	mov.b32 	%r62, %f163;
	shl.b32 	%r63, %r62, 23;
	mov.b32 	%f168, %r63;
	ex2.approx.ftz.f32 	%f169, %f167;
	mul.f32 	%f170, %f169, %f168;
	st.global.f32 	[%rd41+4], %f170;
	add.f32 	%f171, %f158, %f170;
	ld.global.f32 	%f172, [%rd41+8];
	sub.f32 	%f173, %f172, %f358;
	fma.rn.f32 	%f174, %f173, 0f3BBB989D, 0f3F000000;
	cvt.sat.f32.f32 	%f175, %f174;
	fma.rm.f32 	%f176, %f175, %f97, %f96;
	add.f32 	%f177, %f176, 0fCB40007F;
	neg.f32 	%f178, %f177;
	fma.rn.f32 	%f179, %f173, 0f3FB8AA3B, %f178;
	fma.rn.f32 	%f180, %f173, 0f32A57060, %f179;
	mov.b32 	%r64, %f176;
	shl.b32 	%r65, %r64, 23;
	mov.b32 	%f181, %r65;
	ex2.approx.ftz.f32 	%f182, %f180;
	mul.f32 	%f183, %f182, %f181;
	st.global.f32 	[%rd41+8], %f183;
	add.f32 	%f184, %f171, %f183;
	ld.global.f32 	%f185, [%rd41+12];
	sub.f32 	%f186, %f185, %f358;
	fma.rn.f32 	%f187, %f186, 0f3BBB989D, 0f3F000000;
	cvt.sat.f32.f32 	%f188, %f187;
	fma.rm.f32 	%f189, %f188, %f97, %f96;
	add.f32 	%f190, %f189, 0fCB40007F;
	neg.f32 	%f191, %f190;
	fma.rn.f32 	%f192, %f186, 0f3FB8AA3B, %f191;
	fma.rn.f32 	%f193, %f186, 0f32A57060, %f192;
	mov.b32 	%r66, %f189;
	shl.b32 	%r67, %r66, 23;
	mov.b32 	%f194, %r67;
	ex2.approx.ftz.f32 	%f195, %f193;
	mul.f32 	%f196, %f195, %f194;
	st.global.f32 	[%rd41+12], %f196;
	add.f32 	%f367, %f184, %f196;
	add.s32 	%r90, %r90, 8;
	add.s64 	%rd41, %rd41, 32;
	setp.ne.s32 	%p43, %r90, 0;
	@%p43 bra 	$L__BB1_20;
$L__BB1_21:
	setp.eq.s32 	%p44, %r16, 0;
	@%p44 bra 	$L__BB1_29;
	and.b32  	%r26, %r46, 3;
	setp.lt.u32 	%p45, %r16, 4;
	@%p45 bra 	$L__BB1_24;
	mul.wide.u32 	%rd28, %r91, 4;
	add.s64 	%rd29, %rd1, %rd28;
	ld.global.f32 	%f198, [%rd29];
	sub.f32 	%f199, %f198, %f358;
	fma.rn.f32 	%f200, %f199, 0f3BBB989D, 0f3F000000;
	cvt.sat.f32.f32 	%f201, %f200;
	mov.f32 	%f202, 0f4B400001;
	mov.f32 	%f203, 0f437C0000;
	fma.rm.f32 	%f204, %f201, %f203, %f202;
	add.f32 	%f205, %f204, 0fCB40007F;
	neg.f32 	%f206, %f205;
	fma.rn.f32 	%f207, %f199, 0f3FB8AA3B, %f206;
	fma.rn.f32 	%f208, %f199, 0f32A57060, %f207;
	mov.b32 	%r68, %f204;
	shl.b32 	%r69, %r68, 23;
	mov.b32 	%f209, %r69;
	ex2.approx.ftz.f32 	%f210, %f208;
	mul.f32 	%f211, %f210, %f209;
	st.global.f32 	[%rd29], %f211;
	add.f32 	%f212, %f367, %f211;
	ld.global.f32 	%f213, [%rd29+4];
	sub.f32 	%f214, %f213, %f358;
	fma.rn.f32 	%f215, %f214, 0f3BBB989D, 0f3F000000;
	cvt.sat.f32.f32 	%f216, %f215;
	fma.rm.f32 	%f217, %f216, %f203, %f202;
	add.f32 	%f218, %f217, 0fCB40007F;
	neg.f32 	%f219, %f218;
	fma.rn.f32 	%f220, %f214, 0f3FB8AA3B, %f219;
	fma.rn.f32 	%f221, %f214, 0f32A57060, %f220;
	mov.b32 	%r70, %f217;
	shl.b32 	%r71, %r70, 23;
	mov.b32 	%f222, %r71;
	ex2.approx.ftz.f32 	%f223, %f221;
	mul.f32 	%f224, %f223, %f222;
	st.global.f32 	[%rd29+4], %f224;
	add.f32 	%f225, %f212, %f224;
	ld.global.f32 	%f226, [%rd29+8];
	sub.f32 	%f227, %f226, %f358;
	fma.rn.f32 	%f228, %f227, 0f3BBB989D, 0f3F000000;
	cvt.sat.f32.f32 	%f229, %f228;
	fma.rm.f32 	%f230, %f229, %f203, %f202;
	add.f32 	%f231, %f230, 0fCB40007F;
	neg.f32 	%f232, %f231;
	fma.rn.f32 	%f233, %f227, 0f3FB8AA3B, %f232;
	fma.rn.f32 	%f234, %f227, 0f32A57060, %f233;
	mov.b32 	%r72, %f230;
	shl.b32 	%r73, %r72, 23;
	mov.b32 	%f235, %r73;
	ex2.approx.ftz.f32 	%f236, %f234;
	mul.f32 	%f237, %f236, %f235;
	st.global.f32 	[%rd29+8], %f237;
	add.f32 	%f238, %f225, %f237;
	ld.global.f32 	%f239, [%rd29+12];
	sub.f32 	%f240, %f239, %f358;
	fma.rn.f32 	%f241, %f240, 0f3BBB989D, 0f3F000000;
	cvt.sat.f32.f32 	%f242, %f241;
	fma.rm.f32 	%f243, %f242, %f203, %f202;
	add.f32 	%f244, %f243, 0fCB40007F;
	neg.f32 	%f245, %f244;
	fma.rn.f32 	%f246, %f240, 0f3FB8AA3B, %f245;
	fma.rn.f32 	%f247, %f240, 0f32A57060, %f246;
	mov.b32 	%r74, %f243;
	shl.b32 	%r75, %r74, 23;
	mov.b32 	%f248, %r75;
	ex2.approx.ftz.f32 	%f249, %f247;
	mul.f32 	%f250, %f249, %f248;
	st.global.f32 	[%rd29+12], %f250;
	add.f32 	%f367, %f238, %f250;
	add.s32 	%r91, %r91, 4;
$L__BB1_24:
	setp.eq.s32 	%p46, %r26, 0;
	@%p46 bra 	$L__BB1_29;
	setp.eq.s32 	%p47, %r26, 1;
	@%p47 bra 	$L__BB1_27;
	mul.wide.u32 	%rd30, %r91, 4;
	add.s64 	%rd31, %rd1, %rd30;
	ld.global.f32 	%f252, [%rd31];
	sub.f32 	%f253, %f252, %f358;
	fma.rn.f32 	%f254, %f253, 0f3BBB989D, 0f3F000000;
	cvt.sat.f32.f32 	%f255, %f254;
	mov.f32 	%f256, 0f4B400001;
	mov.f32 	%f257, 0f437C0000;
	fma.rm.f32 	%f258, %f255, %f257, %f256;
	add.f32 	%f259, %f258, 0fCB40007F;
	neg.f32 	%f260, %f259;
	fma.rn.f32 	%f261, %f253, 0f3FB8AA3B, %f260;
	fma.rn.f32 	%f262, %f253, 0f32A57060, %f261;
	mov.b32 	%r76, %f258;
	shl.b32 	%r77, %r76, 23;
	mov.b32 	%f263, %r77;
	ex2.approx.ftz.f32 	%f264, %f262;
	mul.f32 	%f265, %f264, %f263;
	st.global.f32 	[%rd31], %f265;
	add.f32 	%f266, %f367, %f265;
	ld.global.f32 	%f267, [%rd31+4];
	sub.f32 	%f268, %f267, %f358;
	fma.rn.f32 	%f269, %f268, 0f3BBB989D, 0f3F000000;
	cvt.sat.f32.f32 	%f270, %f269;
	fma.rm.f32 	%f271, %f270, %f257, %f256;
	add.f32 	%f272, %f271, 0fCB40007F;
	neg.f32 	%f273, %f272;
	fma.rn.f32 	%f274, %f268, 0f3FB8AA3B, %f273;
	fma.rn.f32 	%f275, %f268, 0f32A57060, %f274;
	mov.b32 	%r78, %f271;
	shl.b32 	%r79, %r78, 23;
	mov.b32 	%f276, %r79;
	ex2.approx.ftz.f32 	%f277, %f275;
	mul.f32 	%f278, %f277, %f276;
	st.global.f32 	[%rd31+4], %f278;
	add.f32 	%f367, %f266, %f278;
	add.s32 	%r91, %r91, 2;
$L__BB1_27:
	and.b32  	%r80, %r46, 1;
	setp.eq.b32 	%p48, %r80, 1;
	not.pred 	%p49, %p48;
	@%p49 bra 	$L__BB1_29;
	mul.wide.u32 	%rd32, %r91, 4;
	add.s64 	%rd33, %rd1, %rd32;
	ld.global.f32 	%f279, [%rd33];
	sub.f32 	%f280, %f279, %f358;
	fma.rn.f32 	%f281, %f280, 0f3BBB989D, 0f3F000000;
	cvt.sat.f32.f32 	%f282, %f281;
	mov.f32 	%f283, 0f4B400001;
	mov.f32 	%f284, 0f437C0000;
	fma.rm.f32 	%f285, %f282, %f284, %f283;
	add.f32 	%f286, %f285, 0fCB40007F;
	neg.f32 	%f287, %f286;
	fma.rn.f32 	%f288, %f280, 0f3FB8AA3B, %f287;
	fma.rn.f32 	%f289, %f280, 0f32A57060, %f288;
	mov.b32 	%r81, %f285;
	shl.b32 	%r82, %r81, 23;
	mov.b32 	%f290, %r82;
	ex2.approx.ftz.f32 	%f291, %f289;
	mul.f32 	%f292, %f291, %f290;
	st.global.f32 	[%rd33], %f292;
	add.f32 	%f367, %f367, %f292;
$L__BB1_29:
	setp.lt.s32 	%p50, %r46, 1;
	setp.eq.f32 	%p51, %f367, 0f00000000;
	selp.f32 	%f27, 0f322BCC77, %f367, %p51;
	@%p50 bra 	$L__BB1_42;
	and.b32  	%r31, %r46, 15;
	setp.lt.u32 	%p52, %r46, 16;
	mov.b32 	%r96, 0;
	@%p52 bra 	$L__BB1_33;
	and.b32  	%r96, %r46, 2147483632;
	neg.s32 	%r94, %r96;
	add.s64 	%rd42, %rd1, 32;
$L__BB1_32:
	.pragma "nounroll";
	ld.global.f32 	%f293, [%rd42+-32];
	div.rn.f32 	%f294, %f293, %f27;
	st.global.f32 	[%rd42+-32], %f294;
	ld.global.f32 	%f295, [%rd42+-28];
	div.rn.f32 	%f296, %f295, %f27;
	st.global.f32 	[%rd42+-28], %f296;
	ld.global.f32 	%f297, [%rd42+-24];
	div.rn.f32 	%f298, %f297, %f27;
	st.global.f32 	[%rd42+-24], %f298;
	ld.global.f32 	%f299, [%rd42+-20];
	div.rn.f32 	%f300, %f299, %f27;
	st.global.f32 	[%rd42+-20], %f300;
	ld.global.f32 	%f301, [%rd42+-16];
	div.rn.f32 	%f302, %f301, %f27;
	st.global.f32 	[%rd42+-16], %f302;
	ld.global.f32 	%f303, [%rd42+-12];
	div.rn.f32 	%f304, %f303, %f27;
	st.global.f32 	[%rd42+-12], %f304;
	ld.global.f32 	%f305, [%rd42+-8];
	div.rn.f32 	%f306, %f305, %f27;
	st.global.f32 	[%rd42+-8], %f306;
	ld.global.f32 	%f307, [%rd42+-4];
	div.rn.f32 	%f308, %f307, %f27;
	st.global.f32 	[%rd42+-4], %f308;
	ld.global.f32 	%f309, [%rd42];
	div.rn.f32 	%f310, %f309, %f27;
	st.global.f32 	[%rd42], %f310;
	ld.global.f32 	%f311, [%rd42+4];
	div.rn.f32 	%f312, %f311, %f27;
	st.global.f32 	[%rd42+4], %f312;
	ld.global.f32 	%f313, [%rd42+8];
	div.rn.f32 	%f314, %f313, %f27;
	st.global.f32 	[%rd42+8], %f314;
	ld.global.f32 	%f315, [%rd42+12];
	div.rn.f32 	%f316, %f315, %f27;
	st.global.f32 	[%rd42+12], %f316;
	ld.global.f32 	%f317, [%rd42+16];
	div.rn.f32 	%f318, %f317, %f27;
	st.global.f32 	[%rd42+16], %f318;
	ld.global.f32 	%f319, [%rd42+20];
	div.rn.f32 	%f320, %f319, %f27;
	st.global.f32 	[%rd42+20], %f320;
	ld.global.f32 	%f321, [%rd42+24];
	div.rn.f32 	%f322, %f321, %f27;
	st.global.f32 	[%rd42+24], %f322;
	ld.global.f32 	%f323, [%rd42+28];
	div.rn.f32 	%f324, %f323, %f27;
	st.global.f32 	[%rd42+28], %f324;
	add.s32 	%r94, %r94, 16;
	add.s64 	%rd42, %rd42, 64;
	setp.ne.s32 	%p53, %r94, 0;
	@%p53 bra 	$L__BB1_32;
$L__BB1_33:
	setp.eq.s32 	%p54, %r31, 0;
	@%p54 bra 	$L__BB1_42;
	and.b32  	%r37, %r46, 7;
	setp.lt.u32 	%p55, %r31, 8;
	@%p55 bra 	$L__BB1_36;
	mul.wide.u32 	%rd34, %r96, 4;
	add.s64 	%rd35, %rd1, %rd34;
	ld.global.f32 	%f325, [%rd35];
	div.rn.f32 	%f326, %f325, %f27;
	st.global.f32 	[%rd35], %f326;
	ld.global.f32 	%f327, [%rd35+4];
	div.rn.f32 	%f328, %f327, %f27;
	st.global.f32 	[%rd35+4], %f328;
	ld.global.f32 	%f329, [%rd35+8];
	div.rn.f32 	%f330, %f329, %f27;
	st.global.f32 	[%rd35+8], %f330;
	ld.global.f32 	%f331, [%rd35+12];
	div.rn.f32 	%f332, %f331, %f27;
	st.global.f32 	[%rd35+12], %f332;
	ld.global.f32 	%f333, [%rd35+16];
	div.rn.f32 	%f334, %f333, %f27;
	st.global.f32 	[%rd35+16], %f334;
	ld.global.f32 	%f335, [%rd35+20];
	div.rn.f32 	%f336, %f335, %f27;
	st.global.f32 	[%rd35+20], %f336;
	ld.global.f32 	%f337, [%rd35+24];
	div.rn.f32 	%f338, %f337, %f27;
	st.global.f32 	[%rd35+24], %f338;
	ld.global.f32 	%f339, [%rd35+28];
	div.rn.f32 	%f340, %f339, %f27;
	st.global.f32 	[%rd35+28], %f340;
	add.s32 	%r96, %r96, 8;
$L__BB1_36:
	setp.eq.s32 	%p56, %r37, 0;
	@%p56 bra 	$L__BB1_42;
	and.b32  	%r40, %r46, 3;
	setp.lt.u32 	%p57, %r37, 4;
	@%p57 bra 	$L__BB1_39;
	mul.wide.u32 	%rd36, %r96, 4;
	add.s64 	%rd37, %rd1, %rd36;
	ld.global.f32 	%f341, [%rd37];
	div.rn.f32 	%f342, %f341, %f27;
	st.global.f32 	[%rd37], %f342;
	ld.global.f32 	%f343, [%rd37+4];
	div.rn.f32 	%f344, %f343, %f27;
	st.global.f32 	[%rd37+4], %f344;
	ld.global.f32 	%f345, [%rd37+8];
	div.rn.f32 	%f346, %f345, %f27;
	st.global.f32 	[%rd37+8], %f346;
	ld.global.f32 	%f347, [%rd37+12];
	div.rn.f32 	%f348, %f347, %f27;
	st.global.f32 	[%rd37+12], %f348;
	add.s32 	%r96, %r96, 4;
$L__BB1_39:
	setp.eq.s32 	%p58, %r40, 0;
	@%p58 bra 	$L__BB1_42;
	mul.wide.u32 	%rd38, %r96, 4;
	add.s64 	%rd43, %rd1, %rd38;
	neg.s32 	%r98, %r40;
$L__BB1_41:
	.pragma "nounroll";
	ld.global.f32 	%f349, [%rd43];
	div.rn.f32 	%f350, %f349, %f27;
	st.global.f32 	[%rd43], %f350;
	add.s64 	%rd43, %rd43, 4;
	add.s32 	%r98, %r98, 1;
	setp.ne.s32 	%p59, %r98, 0;
	@%p59 bra 	$L__BB1_41;
$L__BB1_42:
	ret;

}
	// .globl	_Z16compute_d_outputPfS_S_
.visible .entry _Z16compute_d_outputPfS_S_(
	.param .u64 .ptr .align 1 _Z16compute_d_outputPfS_S__param_0,
	.param .u64 .ptr .align 1 _Z16compute_d_outputPfS_S__param_1,
	.param .u64 .ptr .align 1 _Z16compute_d_outputPfS_S__param_2
)
{
	.reg .pred 	%p<2>;
	.reg .b32 	%r<5>;
	.reg .b32 	%f<4>;
	.reg .b64 	%rd<11>;

	ld.param.u64 	%rd1, [_Z16compute_d_outputPfS_S__param_0];
	ld.param.u64 	%rd2, [_Z16compute_d_outputPfS_S__param_1];
	ld.param.u64 	%rd3, [_Z16compute_d_outputPfS_S__param_2];
	mov.u32 	%r2, %ctaid.x;
	mov.u32 	%r3, %ntid.x;
	mov.u32 	%r4, %tid.x;
	mad.lo.s32 	%r1, %r2, %r3, %r4;
	setp.gt.s32 	%p1, %r1, 9;
	@%p1 bra 	$L__BB2_2;
	cvta.to.global.u64 	%rd4, %rd1;
	cvta.to.global.u64 	%rd5, %rd2;
	cvta.to.global.u64 	%rd6, %rd3;
	mul.wide.s32 	%rd7, %r1, 4;
	add.s64 	%rd8, %rd4, %rd7;
	ld.global.f32 	%f1, [%rd8];
	add.s64 	%rd9, %rd5, %rd7;
	ld.global.f32 	%f2, [%rd9];
	sub.f32 	%f3, %f1, %f2;
	add.s64 	%rd10, %rd6, %rd7;
	st.global.f32 	[%rd10], %f3;
$L__BB2_2:
	ret;

}
	// .globl	_Z21apply_relu_derivativePfS_i
.visible .entry _Z21apply_relu_derivativePfS_i(
	.param .u64 .ptr .align 1 _Z21apply_relu_derivativePfS_i_param_0,
	.param .u64 .ptr .align 1 _Z21apply_relu_derivativePfS_i_param_1,
	.param .u32 _Z21apply_relu_derivativePfS_i_param_2
)
{
	.reg .pred 	%p<3>;
	.reg .b32 	%r<6>;
	.reg .b32 	%f<5>;
	.reg .b64 	%rd<8>;

	ld.param.u64 	%rd1, [_Z21apply_relu_derivativePfS_i_param_0];
	ld.param.u64 	%rd2, [_Z21apply_relu_derivativePfS_i_param_1];
	ld.param.u32 	%r2, [_Z21apply_relu_derivativePfS_i_param_2];
	mov.u32 	%r3, %ctaid.x;
	mov.u32 	%r4, %ntid.x;
	mov.u32 	%r5, %tid.x;
	mad.lo.s32 	%r1, %r3, %r4, %r5;
	setp.ge.s32 	%p1, %r1, %r2;
	@%p1 bra 	$L__BB3_2;
	cvta.to.global.u64 	%rd3, %rd2;
	cvta.to.global.u64 	%rd4, %rd1;
	mul.wide.s32 	%rd5, %r1, 4;
	add.s64 	%rd6, %rd3, %rd5;
	ld.global.f32 	%f1, [%rd6];
	setp.gt.f32 	%p2, %f1, 0f00000000;
	selp.f32 	%f2, 0f3F800000, 0f00000000, %p2;
	add.s64 	%rd7, %rd4, %rd5;
	ld.global.f32 	%f3, [%rd7];
	mul.f32 	%f4, %f3, %f2;
	st.global.f32 	[%rd7], %f4;
$L__BB3_2:
	ret;

}
	// .globl	_Z9update_W2PfS_S_f
.visible .entry _Z9update_W2PfS_S_f(
	.param .u64 .ptr .align 1 _Z9update_W2PfS_S_f_param_0,
	.param .u64 .ptr .align 1 _Z9update_W2PfS_S_f_param_1,
	.param .u64 .ptr .align 1 _Z9update_W2PfS_S_f_param_2,
	.param .f32 _Z9update_W2PfS_S_f_param_3
)
{
	.reg .pred 	%p<4>;
	.reg .b32 	%r<5>;
	.reg .b32 	%f<8>;
	.reg .b64 	%rd<13>;

	ld.param.u64 	%rd1, [_Z9update_W2PfS_S_f_param_0];
	ld.param.u64 	%rd2, [_Z9update_W2PfS_S_f_param_1];
	ld.param.u64 	%rd3, [_Z9update_W2PfS_S_f_param_2];
	ld.param.f32 	%f1, [_Z9update_W2PfS_S_f_param_3];
	mov.u32 	%r1, %tid.x;
	mov.u32 	%r3, %ctaid.x;
	setp.gt.u32 	%p1, %r1, 127;
	setp.gt.u32 	%p2, %r3, 9;
	or.pred  	%p3, %p1, %p2;
	@%p3 bra 	$L__BB4_2;
	cvta.to.global.u64 	%rd4, %rd2;
	cvta.to.global.u64 	%rd5, %rd3;
	cvta.to.global.u64 	%rd6, %rd1;
	mul.wide.u32 	%rd7, %r3, 4;
	add.s64 	%rd8, %rd4, %rd7;
	ld.global.f32 	%f2, [%rd8];
	mul.f32 	%f3, %f1, %f2;
	mul.wide.u32 	%rd9, %r1, 4;
	add.s64 	%rd10, %rd5, %rd9;
	ld.global.f32 	%f4, [%rd10];
	mul.f32 	%f5, %f3, %f4;
	mad.lo.s32 	%r4, %r1, 10, %r3;
	mul.wide.u32 	%rd11, %r4, 4;
	add.s64 	%rd12, %rd6, %rd11;
	ld.global.f32 	%f6, [%rd12];
	sub.f32 	%f7, %f6, %f5;
	st.global.f32 	[%rd12], %f7;
$L__BB4_2:
	ret;

}
	// .globl	_Z9update_W1PfS_S_f
.visible .entry _Z9update_W1PfS_S_f(
	.param .u64 .ptr .align 1 _Z9update_W1PfS_S_f_param_0,
	.param .u64 .ptr .align 1 _Z9update_W1PfS_S_f_param_1,
	.param .u64 .ptr .align 1 _Z9update_W1PfS_S_f_param_2,
	.param .f32 _Z9update_W1PfS_S_f_param_3
)
{
	.reg .pred 	%p<4>;
	.reg .b32 	%r<6>;
	.reg .b32 	%f<8>;
	.reg .b64 	%rd<13>;

	ld.param.u64 	%rd1, [_Z9update_W1PfS_S_f_param_0];
	ld.param.u64 	%rd2, [_Z9update_W1PfS_S_f_param_1];
	ld.param.u64 	%rd3, [_Z9update_W1PfS_S_f_param_2];
	ld.param.f32 	%f1, [_Z9update_W1PfS_S_f_param_3];
	mov.u32 	%r1, %ctaid.x;
	mov.u32 	%r3, %tid.x;
	setp.gt.u32 	%p1, %r1, 783;
	setp.gt.u32 	%p2, %r3, 127;
	or.pred  	%p3, %p1, %p2;
	@%p3 bra 	$L__BB5_2;
	cvta.to.global.u64 	%rd4, %rd2;
	cvta.to.global.u64 	%rd5, %rd3;
	cvta.to.global.u64 	%rd6, %rd1;
	shl.b32 	%r4, %r1, 7;
	add.s32 	%r5, %r4, %r3;
	mul.wide.u32 	%rd7, %r3, 4;
	add.s64 	%rd8, %rd4, %rd7;
	ld.global.f32 	%f2, [%rd8];
	mul.f32 	%f3, %f1, %f2;
	mul.wide.u32 	%rd9, %r1, 4;
	add.s64 	%rd10, %rd5, %rd9;
	ld.global.f32 	%f4, [%rd10];
	mul.f32 	%f5, %f3, %f4;
	mul.wide.u32 	%rd11, %r5, 4;
	add.s64 	%rd12, %rd6, %rd11;
	ld.global.f32 	%f6, [%rd12];
	sub.f32 	%f7, %f6, %f5;
	st.global.f32 	[%rd12], %f7;
$L__BB5_2:
	ret;

}
	// .globl	_Z9update_b1PfS_f
.visible .entry _Z9update_b1PfS_f(
	.param .u64 .ptr .align 1 _Z9update_b1PfS_f_param_0,
	.param .u64 .ptr .align 1 _Z9update_b1PfS_f_param_1,
	.param .f32 _Z9update_b1PfS_f_param_2
)
{
	.reg .pred 	%p<2>;
	.reg .b32 	%r<5>;
	.reg .b32 	%f<6>;
	.reg .b64 	%rd<8>;

	ld.param.u64 	%rd1, [_Z9update_b1PfS_f_param_0];
	ld.param.u64 	%rd2, [_Z9update_b1PfS_f_param_1];
	ld.param.f32 	%f1, [_Z9update_b1PfS_f_param_2];
	mov.u32 	%r2, %ctaid.x;
	mov.u32 	%r3, %ntid.x;
	mov.u32 	%r4, %tid.x;
	mad.lo.s32 	%r1, %r2, %r3, %r4;
	setp.gt.s32 	%p1, %r1, 127;
	@%p1 bra 	$L__BB6_2;
	cvta.to.global.u64 	%rd3, %rd2;
	cvta.to.global.u64 	%rd4, %rd1;
	mul.wide.s32 	%rd5, %r1, 4;
	add.s64 	%rd6, %rd3, %rd5;
	ld.global.f32 	%f2, [%rd6];
	mul.f32 	%f3, %f1, %f2;
	add.s64 	%rd7, %rd4, %rd5;
	ld.global.f32 	%f4, [%rd7];
	sub.f32 	%f5, %f4, %f3;
	st.global.f32 	[%rd7], %f5;
$L__BB6_2:
	ret;

}
	// .globl	_Z9update_b2PfS_f
.visible .entry _Z9update_b2PfS_f(
	.param .u64 .ptr .align 1 _Z9update_b2PfS_f_param_0,
	.param .u64 .ptr .align 1 _Z9update_b2PfS_f_param_1,
	.param .f32 _Z9update_b2PfS_f_param_2
)
{
	.reg .pred 	%p<2>;
	.reg .b32 	%r<5>;
	.reg .b32 	%f<6>;
	.reg .b64 	%rd<8>;

	ld.param.u64 	%rd1, [_Z9update_b2PfS_f_param_0];
	ld.param.u64 	%rd2, [_Z9update_b2PfS_f_param_1];
	ld.param.f32 	%f1, [_Z9update_b2PfS_f_param_2];
	mov.u32 	%r2, %ctaid.x;
	mov.u32 	%r3, %ntid.x;
	mov.u32 	%r4, %tid.x;
	mad.lo.s32 	%r1, %r2, %r3, %r4;
	setp.gt.s32 	%p1, %r1, 9;
	@%p1 bra 	$L__BB7_2;
	cvta.to.global.u64 	%rd3, %rd2;
	cvta.to.global.u64 	%rd4, %rd1;
	mul.wide.s32 	%rd5, %r1, 4;
	add.s64 	%rd6, %rd3, %rd5;
	ld.global.f32 	%f2, [%rd6];
	mul.f32 	%f3, %f1, %f2;
	add.s64 	%rd7, %rd4, %rd5;
	ld.global.f32 	%f4, [%rd7];
	sub.f32 	%f5, %f4, %f3;
	st.global.f32 	[%rd7], %f5;
$L__BB7_2:
	ret;

}


// ===== COMPILED SASS (sm_100) =====

	.target	sm_100

	.elftype	@"ET_EXEC"


//--------------------- .note.nv.tkinfo           --------------------------
	.section	.note.nv.tkinfo,"",@"SHT_NOTE"
	.sectionflags	@"SHF_NOTE_NV_TKINFO"
	.tkinfo
        /*0018*/ 	.word	0x00000002
        /*0030*/ 	.string	""
        /*0030*/ 	.string	"ptxas"
        /*0030*/ 	.string	"Cuda compilation tools, release 13.0, V13.0.88"
        /*0030*/ 	.string	"Build cuda_13.0.r13.0/compiler.36424714_0"
        /*0030*/ 	.string	"-arch sm_100 -m 64 "



//--------------------- .note.nv.cuinfo           --------------------------
	.section	.note.nv.cuinfo,"",@"SHT_NOTE"
	.sectionflags	@"SHF_NOTE_NV_CUINFO"
        /*0018*/ 	.short	0x0002
        /*001a*/ 	.short	0x0064
        /*001c*/ 	.short	0x0082
	.zero		2


//--------------------- .nv.info                  --------------------------
	.section	.nv.info,"",@"SHT_CUDA_INFO"
	.align	4


	//----- nvinfo : EIATTR_REGCOUNT
	.align		4
        /*0000*/ 	.byte	0x04, 0x2f
        /*0002*/ 	.short	(.L_1 - .L_0)
	.align		4
.L_0:
        /*0004*/ 	.word	index@(_Z17add_bias_and_reluPfS_i)
        /*0008*/ 	.word	0x0000000a


	//----- nvinfo : EIATTR_FRAME_SIZE
	.align		4
.L_1:
        /*000c*/ 	.byte	0x04, 0x11
        /*000e*/ 	.short	(.L_3 - .L_2)
	.align		4
.L_2:
        /*0010*/ 	.word	index@(_Z17add_bias_and_reluPfS_i)
        /*0014*/ 	.word	0x00000000


	//----- nvinfo : EIATTR_REGCOUNT
	.align		4
.L_3:
        /*0018*/ 	.byte	0x04, 0x2f
        /*001a*/ 	.short	(.L_5 - .L_4)
	.align		4
.L_4:
        /*001c*/ 	.word	index@(_Z20add_bias_and_softmaxPfS_i)
        /*0020*/ 	.word	0x00000020


	//----- nvinfo : EIATTR_FRAME_SIZE
	.align		4
.L_5:
        /*0024*/ 	.byte	0x04, 0x11
        /*0026*/ 	.short	(.L_7 - .L_6)
	.align		4
.L_6:
        /*0028*/ 	.word	index@($__internal_0_$__cuda_sm3x_div_rn_noftz_f32_slowpath)
        /*002c*/ 	.word	0x00000000


	//----- nvinfo : EIATTR_FRAME_SIZE
	.align		4
.L_7:
        /*0030*/ 	.byte	0x04, 0x11
        /*0032*/ 	.short	(.L_9 - .L_8)
	.align		4
.L_8:
        /*0034*/ 	.word	index@(_Z20add_bias_and_softmaxPfS_i)
        /*0038*/ 	.word	0x00000000


	//----- nvinfo : EIATTR_REGCOUNT
	.align		4
.L_9:
        /*003c*/ 	.byte	0x04, 0x2f
        /*003e*/ 	.short	(.L_11 - .L_10)
	.align		4
.L_10:
        /*0040*/ 	.word	index@(_Z16compute_d_outputPfS_S_)
        /*0044*/ 	.word	0x0000000c


	//----- nvinfo : EIATTR_FRAME_SIZE
	.align		4
.L_11:
        /*0048*/ 	.byte	0x04, 0x11
        /*004a*/ 	.short	(.L_13 - .L_12)
	.align		4
.L_12:
        /*004c*/ 	.word	index@(_Z16compute_d_outputPfS_S_)
        /*0050*/ 	.word	0x00000000


	//----- nvinfo : EIATTR_REGCOUNT
	.align		4
.L_13:
        /*0054*/ 	.byte	0x04, 0x2f
        /*0056*/ 	.short	(.L_15 - .L_14)
	.align		4
.L_14:
        /*0058*/ 	.word	index@(_Z21apply_relu_derivativePfS_i)
        /*005c*/ 	.word	0x0000000a


	//----- nvinfo : EIATTR_FRAME_SIZE
	.align		4
.L_15:
        /*0060*/ 	.byte	0x04, 0x11
        /*0062*/ 	.short	(.L_17 - .L_16)
	.align		4
.L_16:
        /*0064*/ 	.word	index@(_Z21apply_relu_derivativePfS_i)
        /*0068*/ 	.word	0x00000000


	//----- nvinfo : EIATTR_REGCOUNT
	.align		4
.L_17:
        /*006c*/ 	.byte	0x04, 0x2f
        /*006e*/ 	.short	(.L_19 - .L_18)
	.align		4
.L_18:
        /*0070*/ 	.word	index@(_Z9update_W2PfS_S_f)
        /*0074*/ 	.word	0x0000000e


	//----- nvinfo : EIATTR_FRAME_SIZE
	.align		4
.L_19:
        /*0078*/ 	.byte	0x04, 0x11
        /*007a*/ 	.short	(.L_21 - .L_20)
	.align		4
.L_20:
        /*007c*/ 	.word	index@(_Z9update_W2PfS_S_f)
        /*0080*/ 	.word	0x00000000


	//----- nvinfo : EIATTR_REGCOUNT
	.align		4
.L_21:
        /*0084*/ 	.byte	0x04, 0x2f
        /*0086*/ 	.short	(.L_23 - .L_22)
	.align		4
.L_22:
        /*0088*/ 	.word	index@(_Z9update_W1PfS_S_f)
        /*008c*/ 	.word	0x0000000e


	//----- nvinfo : EIATTR_FRAME_SIZE
	.align		4
.L_23:
        /*0090*/ 	.byte	0x04, 0x11
        /*0092*/ 	.short	(.L_25 - .L_24)
	.align		4
.L_24:
        /*0094*/ 	.word	index@(_Z9update_W1PfS_S_f)
        /*0098*/ 	.word	0x00000000


	//----- nvinfo : EIATTR_REGCOUNT
	.align		4
.L_25:
        /*009c*/ 	.byte	0x04, 0x2f
        /*009e*/ 	.short	(.L_27 - .L_26)
	.align		4
.L_26:
        /*00a0*/ 	.word	index@(_Z9update_b1PfS_f)
        /*00a4*/ 	.word	0x0000000a


	//----- nvinfo : EIATTR_FRAME_SIZE
	.align		4
.L_27:
        /*00a8*/ 	.byte	0x04, 0x11
        /*00aa*/ 	.short	(.L_29 - .L_28)
	.align		4
.L_28:
        /*00ac*/ 	.word	index@(_Z9update_b1PfS_f)
        /*00b0*/ 	.word	0x00000000


	//----- nvinfo : EIATTR_REGCOUNT
	.align		4
.L_29:
        /*00b4*/ 	.byte	0x04, 0x2f
        /*00b6*/ 	.short	(.L_31 - .L_30)
	.align		4
.L_30:
        /*00b8*/ 	.word	index@(_Z9update_b2PfS_f)
        /*00bc*/ 	.word	0x0000000a


	//----- nvinfo : EIATTR_FRAME_SIZE
	.align		4
.L_31:
        /*00c0*/ 	.byte	0x04, 0x11
        /*00c2*/ 	.short	(.L_33 - .L_32)
	.align		4
.L_32:
        /*00c4*/ 	.word	index@(_Z9update_b2PfS_f)
        /*00c8*/ 	.word	0x00000000


	//----- nvinfo : EIATTR_MIN_STACK_SIZE
	.align		4
.L_33:
        /*00cc*/ 	.byte	0x04, 0x12
        /*00ce*/ 	.short	(.L_35 - .L_34)
	.align		4
.L_34:
        /*00d0*/ 	.word	index@(_Z9update_b2PfS_f)
        /*00d4*/ 	.word	0x00000000


	//----- nvinfo : EIATTR_MIN_STACK_SIZE
	.align		4
.L_35:
        /*00d8*/ 	.byte	0x04, 0x12
        /*00da*/ 	.short	(.L_37 - .L_36)
	.align		4
.L_36:
        /*00dc*/ 	.word	index@(_Z9update_b1PfS_f)
        /*00e0*/ 	.word	0x00000000


	//----- nvinfo : EIATTR_MIN_STACK_SIZE
	.align		4
.L_37:
        /*00e4*/ 	.byte	0x04, 0x12
        /*00e6*/ 	.short	(.L_39 - .L_38)
	.align		4
.L_38:
        /*00e8*/ 	.word	index@(_Z9update_W1PfS_S_f)
        /*00ec*/ 	.word	0x00000000


	//----- nvinfo : EIATTR_MIN_STACK_SIZE
	.align		4
.L_39:
        /*00f0*/ 	.byte	0x04, 0x12
        /*00f2*/ 	.short	(.L_41 - .L_40)
	.align		4
.L_40:
        /*00f4*/ 	.word	index@(_Z9update_W2PfS_S_f)
        /*00f8*/ 	.word	0x00000000


	//----- nvinfo : EIATTR_MIN_STACK_SIZE
	.align		4
.L_41:
        /*00fc*/ 	.byte	0x04, 0x12
        /*00fe*/ 	.short	(.L_43 - .L_42)
	.align		4
.L_42:
        /*0100*/ 	.word	index@(_Z21apply_relu_derivativePfS_i)
        /*0104*/ 	.word	0x00000000


	//----- nvinfo : EIATTR_MIN_STACK_SIZE
	.align		4
.L_43:
        /*0108*/ 	.byte	0x04, 0x12
        /*010a*/ 	.short	(.L_45 - .L_44)
	.align		4
.L_44:
        /*010c*/ 	.word	index@(_Z16compute_d_outputPfS_S_)
        /*0110*/ 	.word	0x00000000


	//----- nvinfo : EIATTR_MIN_STACK_SIZE
	.align		4
.L_45:
        /*0114*/ 	.byte	0x04, 0x12
        /*0116*/ 	.short	(.L_47 - .L_46)
	.align		4
.L_46:
        /*0118*/ 	.word	index@(_Z20add_bias_and_softmaxPfS_i)
        /*011c*/ 	.word	0x00000000


	//----- nvinfo : EIATTR_MIN_STACK_SIZE
	.align		4
.L_47:
        /*0120*/ 	.byte	0x04, 0x12
        /*0122*/ 	.short	(.L_49 - .L_48)
	.align		4
.L_48:
        /*0124*/ 	.word	index@(_Z17add_bias_and_reluPfS_i)
        /*0128*/ 	.word	0x00000000
.L_49:


//--------------------- .nv.compat                --------------------------
	.section	.nv.compat,"",@"SHT_CUDA_COMPAT_INFO"
	.align	4
        /*0000*/ 	.byte	0x02, 0x09, 0x00, 0x00, 0x02, 0x02, 0x01, 0x00, 0x02, 0x05, 0x05, 0x00, 0x03, 0x07, 0x01, 0x01
        /*0010*/ 	.byte	0x02, 0x03, 0x00, 0x00, 0x02, 0x06, 0x01, 0x00, 0x04, 0x0b, 0x08, 0x00, 0x01, 0x00, 0x00, 0x00
        /*0020*/ 	.byte	0x00, 0x00, 0x00, 0x00


//--------------------- .nv.info._Z9update_b2PfS_f --------------------------
	.section	.nv.info._Z9update_b2PfS_f,"",@"SHT_CUDA_INFO"
	.sectionflags	@""
	.align	4


	//----- nvinfo : EIATTR_CUDA_API_VERSION
	.align		4
        /*0000*/ 	.byte	0x04, 0x37
        /*0002*/ 	.short	(.L_51 - .L_50)
.L_50:
        /*0004*/ 	.word	0x00000082


	//----- nvinfo : EIATTR_KPARAM_INFO
	.align		4
.L_51:
        /*0008*/ 	.byte	0x04, 0x17
        /*000a*/ 	.short	(.L_53 - .L_52)
.L_52:
        /*000c*/ 	.word	0x00000000
        /*0010*/ 	.short	0x0002
        /*0012*/ 	.short	0x0010
        /*0014*/ 	.byte	0x00, 0xf0, 0x11, 0x00


	//----- nvinfo : EIATTR_KPARAM_INFO
	.align		4
.L_53:
        /*0018*/ 	.byte	0x04, 0x17
        /*001a*/ 	.short	(.L_55 - .L_54)
.L_54:
        /*001c*/ 	.word	0x00000000
        /*0020*/ 	.short	0x0001
        /*0022*/ 	.short	0x0008
        /*0024*/ 	.byte	0x00, 0xf5, 0x21, 0x00


	//----- nvinfo : EIATTR_KPARAM_INFO
	.align		4
.L_55:
        /*0028*/ 	.byte	0x04, 0x17
        /*002a*/ 	.short	(.L_57 - .L_56)
.L_56:
        /*002c*/ 	.word	0x00000000
        /*0030*/ 	.short	0x0000
        /*0032*/ 	.short	0x0000
        /*0034*/ 	.byte	0x00, 0xf5, 0x21, 0x00


	//----- nvinfo : EIATTR_SPARSE_MMA_MASK
	.align		4
.L_57:
        /*0038*/ 	.byte	0x03, 0x50
        /*003a*/ 	.short	0x0000


	//----- nvinfo : EIATTR_MAXREG_COUNT
	.align		4
        /*003c*/ 	.byte	0x03, 0x1b
        /*003e*/ 	.short	0x00ff


	//----- nvinfo : EIATTR_MERCURY_ISA_VERSION
	.align		4
        /*0040*/ 	.byte	0x03, 0x5f
        /*0042*/ 	.short	0x0101


	//----- nvinfo : EIATTR_VRC_CTA_INIT_COUNT
	.align		4
        /*0044*/ 	.byte	0x02, 0x4a
	.zero		1
	.zero		1


	//----- nvinfo : EIATTR_EXIT_INSTR_OFFSETS
	.align		4
        /*0048*/ 	.byte	0x04, 0x1c
        /*004a*/ 	.short	(.L_59 - .L_58)


	//   ....[0]....
.L_58:
        /*004c*/ 	.word	0x00000060


	//   ....[1]....
        /*0050*/ 	.word	0x00000110


	//----- nvinfo : EIATTR_CBANK_PARAM_SIZE
	.align		4
.L_59:
        /*0054*/ 	.byte	0x03, 0x19
        /*0056*/ 	.short	0x0014


	//----- nvinfo : EIATTR_PARAM_CBANK
	.align		4
        /*0058*/ 	.byte	0x04, 0x0a
        /*005a*/ 	.short	(.L_61 - .L_60)
	.align		4
.L_60:
        /*005c*/ 	.word	index@(.nv.constant0._Z9update_b2PfS_f)
        /*0060*/ 	.short	0x0380
        /*0062*/ 	.short	0x0014


	//----- nvinfo : EIATTR_SW_WAR
	.align		4
.L_61:
        /*0064*/ 	.byte	0x04, 0x36
        /*0066*/ 	.short	(.L_63 - .L_62)
.L_62:
        /*0068*/ 	.word	0x00000008
.L_63:


//--------------------- .nv.info._Z9update_b1PfS_f --------------------------
	.section	.nv.info._Z9update_b1PfS_f,"",@"SHT_CUDA_INFO"
	.sectionflags	@""
	.align	4


	//----- nvinfo : EIATTR_CUDA_API_VERSION
	.align		4
        /*0000*/ 	.byte	0x04, 0x37
        /*0002*/ 	.short	(.L_65 - .L_64)
.L_64:
        /*0004*/ 	.word	0x00000082


	//----- nvinfo : EIATTR_KPARAM_INFO
	.align		4
.L_65:
        /*0008*/ 	.byte	0x04, 0x17
        /*000a*/ 	.short	(.L_67 - .L_66)
.L_66:
        /*000c*/ 	.word	0x00000000
        /*0010*/ 	.short	0x0002
        /*0012*/ 	.short	0x0010
        /*0014*/ 	.byte	0x00, 0xf0, 0x11, 0x00


	//----- nvinfo : EIATTR_KPARAM_INFO
	.align		4
.L_67:
        /*0018*/ 	.byte	0x04, 0x17
        /*001a*/ 	.short	(.L_69 - .L_68)
.L_68:
        /*001c*/ 	.word	0x00000000
        /*0020*/ 	.short	0x0001
        /*0022*/ 	.short	0x0008
        /*0024*/ 	.byte	0x00, 0xf5, 0x21, 0x00


	//----- nvinfo : EIATTR_KPARAM_INFO
	.align		4
.L_69:
        /*0028*/ 	.byte	0x04, 0x17
        /*002a*/ 	.short	(.L_71 - .L_70)
.L_70:
        /*002c*/ 	.word	0x00000000
        /*0030*/ 	.short	0x0000
        /*0032*/ 	.short	0x0000
        /*0034*/ 	.byte	0x00, 0xf5, 0x21, 0x00


	//----- nvinfo : EIATTR_SPARSE_MMA_MASK
	.align		4
.L_71:
        /*0038*/ 	.byte	0x03, 0x50
        /*003a*/ 	.short	0x0000


	//----- nvinfo : EIATTR_MAXREG_COUNT
	.align		4
        /*003c*/ 	.byte	0x03, 0x1b
        /*003e*/ 	.short	0x00ff


	//----- nvinfo : EIATTR_MERCURY_ISA_VERSION
	.align		4
        /*0040*/ 	.byte	0x03, 0x5f
        /*0042*/ 	.short	0x0101


	//----- nvinfo : EIATTR_VRC_CTA_INIT_COUNT
	.align		4
        /*0044*/ 	.byte	0x02, 0x4a
	.zero		1
	.zero		1


	//----- nvinfo : EIATTR_EXIT_INSTR_OFFSETS
	.align		4
        /*0048*/ 	.byte	0x04, 0x1c
        /*004a*/ 	.short	(.L_73 - .L_72)


	//   ....[0]....
.L_72:
        /*004c*/ 	.word	0x00000060


	//   ....[1]....
        /*0050*/ 	.word	0x00000110


	//----- nvinfo : EIATTR_CBANK_PARAM_SIZE
	.align		4
.L_73:
        /*0054*/ 	.byte	0x03, 0x19
        /*0056*/ 	.short	0x0014


	//----- nvinfo : EIATTR_PARAM_CBANK
	.align		4
        /*0058*/ 	.byte	0x04, 0x0a
        /*005a*/ 	.short	(.L_75 - .L_74)
	.align		4
.L_74:
        /*005c*/ 	.word	index@(.nv.constant0._Z9update_b1PfS_f)
        /*0060*/ 	.short	0x0380
        /*0062*/ 	.short	0x0014


	//----- nvinfo : EIATTR_SW_WAR
	.align		4
.L_75:
        /*0064*/ 	.byte	0x04, 0x36
        /*0066*/ 	.short	(.L_77 - .L_76)
.L_76:
        /*0068*/ 	.word	0x00000008
.L_77:


//--------------------- .nv.info._Z9update_W1PfS_S_f --------------------------
	.section	.nv.info._Z9update_W1PfS_S_f,"",@"SHT_CUDA_INFO"
	.sectionflags	@""
	.align	4


	//----- nvinfo : EIATTR_CUDA_API_VERSION
	.align		4
        /*0000*/ 	.byte	0x04, 0x37
        /*0002*/ 	.short	(.L_79 - .L_78)
.L_78:
        /*0004*/ 	.word	0x00000082


	//----- nvinfo : EIATTR_KPARAM_INFO
	.align		4
.L_79:
        /*0008*/ 	.byte	0x04, 0x17
        /*000a*/ 	.short	(.L_81 - .L_80)
.L_80:
        /*000c*/ 	.word	0x00000000
        /*0010*/ 	.short	0x0003
        /*0012*/ 	.short	0x0018
        /*0014*/ 	.byte	0x00, 0xf0, 0x11, 0x00


	//----- nvinfo : EIATTR_KPARAM_INFO
	.align		4
.L_81:
        /*0018*/ 	.byte	0x04, 0x17
        /*001a*/ 	.short	(.L_83 - .L_82)
.L_82:
        /*001c*/ 	.word	0x00000000
        /*0020*/ 	.short	0x0002
        /*0022*/ 	.short	0x0010
        /*0024*/ 	.byte	0x00, 0xf5, 0x21, 0x00


	//----- nvinfo : EIATTR_KPARAM_INFO
	.align		4
.L_83:
        /*0028*/ 	.byte	0x04, 0x17
        /*002a*/ 	.short	(.L_85 - .L_84)
.L_84:
        /*002c*/ 	.word	0x00000000
        /*0030*/ 	.short	0x0001
        /*0032*/ 	.short	0x0008
        /*0034*/ 	.byte	0x00, 0xf5, 0x21, 0x00


	//----- nvinfo : EIATTR_KPARAM_INFO
	.align		4
.L_85:
        /*0038*/ 	.byte	0x04, 0x17
        /*003a*/ 	.short	(.L_87 - .L_86)
.L_86:
        /*003c*/ 	.word	0x00000000
        /*0040*/ 	.short	0x0000
        /*0042*/ 	.short	0x0000
        /*0044*/ 	.byte	0x00, 0xf5, 0x21, 0x00


	//----- nvinfo : EIATTR_SPARSE_MMA_MASK
	.align		4
.L_87:
        /*0048*/ 	.byte	0x03, 0x50
        /*004a*/ 	.short	0x0000


	//----- nvinfo : EIATTR_MAXREG_COUNT
	.align		4
        /*004c*/ 	.byte	0x03, 0x1b
        /*004e*/ 	.short	0x00ff


	//----- nvinfo : EIATTR_MERCURY_ISA_VERSION
	.align		4
        /*0050*/ 	.byte	0x03, 0x5f
        /*0052*/ 	.short	0x0101


	//----- nvinfo : EIATTR_VRC_CTA_INIT_COUNT
	.align		4
        /*0054*/ 	.byte	0x02, 0x4a
	.zero		1
	.zero		1


	//----- nvinfo : EIATTR_EXIT_INSTR_OFFSETS
	.align		4
        /*0058*/ 	.byte	0x04, 0x1c
        /*005a*/ 	.short	(.L_89 - .L_88)


	//   ....[0]....
.L_88:
        /*005c*/ 	.word	0x00000050


	//   ....[1]....
        /*0060*/ 	.word	0x00000150


	//----- nvinfo : EIATTR_CBANK_PARAM_SIZE
	.align		4
.L_89:
        /*0064*/ 	.byte	0x03, 0x19
        /*0066*/ 	.short	0x001c


	//----- nvinfo : EIATTR_PARAM_CBANK
	.align		4
        /*0068*/ 	.byte	0x04, 0x0a
        /*006a*/ 	.short	(.L_91 - .L_90)
	.align		4
.L_90:
        /*006c*/ 	.word	index@(.nv.constant0._Z9update_W1PfS_S_f)
        /*0070*/ 	.short	0x0380
        /*0072*/ 	.short	0x001c


	//----- nvinfo : EIATTR_SW_WAR
	.align		4
.L_91:
        /*0074*/ 	.byte	0x04, 0x36
        /*0076*/ 	.short	(.L_93 - .L_92)
.L_92:
        /*0078*/ 	.word	0x00000008
.L_93:


//--------------------- .nv.info._Z9update_W2PfS_S_f --------------------------
	.section	.nv.info._Z9update_W2PfS_S_f,"",@"SHT_CUDA_INFO"
	.sectionflags	@""
	.align	4


	//----- nvinfo : EIATTR_CUDA_API_VERSION
	.align		4
        /*0000*/ 	.byte	0x04, 0x37
        /*0002*/ 	.short	(.L_95 - .L_94)
.L_94:
        /*0004*/ 	.word	0x00000082


	//----- nvinfo : EIATTR_KPARAM_INFO
	.align		4
.L_95:
        /*0008*/ 	.byte	0x04, 0x17
        /*000a*/ 	.short	(.L_97 - .L_96)
.L_96:
        /*000c*/ 	.word	0x00000000
        /*0010*/ 	.short	0x0003
        /*0012*/ 	.short	0x0018
        /*0014*/ 	.byte	0x00, 0xf0, 0x11, 0x00


	//----- nvinfo : EIATTR_KPARAM_INFO
	.align		4
.L_97:
        /*0018*/ 	.byte	0x04, 0x17
        /*001a*/ 	.short	(.L_99 - .L_98)
.L_98:
        /*001c*/ 	.word	0x00000000
        /*0020*/ 	.short	0x0002
        /*0022*/ 	.short	0x0010
        /*0024*/ 	.byte	0x00, 0xf5, 0x21, 0x00


	//----- nvinfo : EIATTR_KPARAM_INFO
	.align		4
.L_99:
        /*0028*/ 	.byte	0x04, 0x17
        /*002a*/ 	.short	(.L_101 - .L_100)
.L_100:
        /*002c*/ 	.word	0x00000000
        /*0030*/ 	.short	0x0001
        /*0032*/ 	.short	0x0008
        /*0034*/ 	.byte	0x00, 0xf5, 0x21, 0x00


	//----- nvinfo : EIATTR_KPARAM_INFO
	.align		4
.L_101:
        /*0038*/ 	.byte	0x04, 0x17
        /*003a*/ 	.short	(.L_103 - .L_102)
.L_102:
        /*003c*/ 	.word	0x00000000
        /*0040*/ 	.short	0x0000
        /*0042*/ 	.short	0x0000
        /*0044*/ 	.byte	0x00, 0xf5, 0x21, 0x00


	//----- nvinfo : EIATTR_SPARSE_MMA_MASK
	.align		4
.L_103:
        /*0048*/ 	.byte	0x03, 0x50
        /*004a*/ 	.short	0x0000


	//----- nvinfo : EIATTR_MAXREG_COUNT
	.align		4
        /*004c*/ 	.byte	0x03, 0x1b
        /*004e*/ 	.short	0x00ff


	//----- nvinfo : EIATTR_MERCURY_ISA_VERSION
	.align		4
        /*0050*/ 	.byte	0x03, 0x5f
        /*0052*/ 	.short	0x0101


	//----- nvinfo : EIATTR_VRC_CTA_INIT_COUNT
	.align		4
        /*0054*/ 	.byte	0x02, 0x4a
	.zero		1
	.zero		1


	//----- nvinfo : EIATTR_EXIT_INSTR_OFFSETS
	.align		4
        /*0058*/ 	.byte	0x04, 0x1c
        /*005a*/ 	.short	(.L_105 - .L_104)


	//   ....[0]....
.L_104:
        /*005c*/ 	.word	0x00000050


	//   ....[1]....
        /*0060*/ 	.word	0x00000150


	//----- nvinfo : EIATTR_CBANK_PARAM_SIZE
	.align		4
.L_105:
        /*0064*/ 	.byte	0x03, 0x19
        /*0066*/ 	.short	0x001c


	//----- nvinfo : EIATTR_PARAM_CBANK
	.align		4
        /*0068*/ 	.byte	0x04, 0x0a
        /*006a*/ 	.short	(.L_107 - .L_106)
	.align		4
.L_106:
        /*006c*/ 	.word	index@(.nv.constant0._Z9update_W2PfS_S_f)
        /*0070*/ 	.short	0x0380
        /*0072*/ 	.short	0x001c


	//----- nvinfo : EIATTR_SW_WAR
	.align		4
.L_107:
        /*0074*/ 	.byte	0x04, 0x36
        /*0076*/ 	.short	(.L_109 - .L_108)
.L_108:
        /*0078*/ 	.word	0x00000008
.L_109:


//--------------------- .nv.info._Z21apply_relu_derivativePfS_i --------------------------
	.section	.nv.info._Z21apply_relu_derivativePfS_i,"",@"SHT_CUDA_INFO"
	.sectionflags	@""
	.align	4


	//----- nvinfo : EIATTR_CUDA_API_VERSION
	.align		4
        /*0000*/ 	.byte	0x04, 0x37
        /*0002*/ 	.short	(.L_111 - .L_110)
.L_110:
        /*0004*/ 	.word	0x00000082


	//----- nvinfo : EIATTR_KPARAM_INFO
	.align		4
.L_111:
        /*0008*/ 	.byte	0x04, 0x17
        /*000a*/ 	.short	(.L_113 - .L_112)
.L_112:
        /*000c*/ 	.word	0x00000000
        /*0010*/ 	.short	0x0002
        /*0012*/ 	.short	0x0010
        /*0014*/ 	.byte	0x00, 0xf0, 0x11, 0x00


	//----- nvinfo : EIATTR_KPARAM_INFO
	.align		4
.L_113:
        /*0018*/ 	.byte	0x04, 0x17
        /*001a*/ 	.short	(.L_115 - .L_114)
.L_114:
        /*001c*/ 	.word	0x00000000
        /*0020*/ 	.short	0x0001
        /*0022*/ 	.short	0x0008
        /*0024*/ 	.byte	0x00, 0xf5, 0x21, 0x00


	//----- nvinfo : EIATTR_KPARAM_INFO
	.align		4
.L_115:
        /*0028*/ 	.byte	0x04, 0x17
        /*002a*/ 	.short	(.L_117 - .L_116)
.L_116:
        /*002c*/ 	.word	0x00000000
        /*0030*/ 	.short	0x0000
        /*0032*/ 	.short	0x0000
        /*0034*/ 	.byte	0x00, 0xf5, 0x21, 0x00


	//----- nvinfo : EIATTR_SPARSE_MMA_MASK
	.align		4
.L_117:
        /*0038*/ 	.byte	0x03, 0x50
        /*003a*/ 	.short	0x0000


	//----- nvinfo : EIATTR_MAXREG_COUNT
	.align		4
        /*003c*/ 	.byte	0x03, 0x1b
        /*003e*/ 	.short	0x00ff


	//----- nvinfo : EIATTR_MERCURY_ISA_VERSION
	.align		4
        /*0040*/ 	.byte	0x03, 0x5f
        /*0042*/ 	.short	0x0101


	//----- nvinfo : EIATTR_VRC_CTA_INIT_COUNT
	.align		4
        /*0044*/ 	.byte	0x02, 0x4a
	.zero		1
	.zero		1


	//----- nvinfo : EIATTR_EXIT_INSTR_OFFSETS
	.align		4
        /*0048*/ 	.byte	0x04, 0x1c
        /*004a*/ 	.short	(.L_119 - .L_118)


	//   ....[0]....
.L_118:
        /*004c*/ 	.word	0x00000070


	//   ....[1]....
        /*0050*/ 	.word	0x00000120


	//----- nvinfo : EIATTR_CBANK_PARAM_SIZE
	.align		4
.L_119:
        /*0054*/ 	.byte	0x03, 0x19
        /*0056*/ 	.short	0x0014


	//----- nvinfo : EIATTR_PARAM_CBANK
	.align		4
        /*0058*/ 	.byte	0x04, 0x0a
        /*005a*/ 	.short	(.L_121 - .L_120)
	.align		4
.L_120:
        /*005c*/ 	.word	index@(.nv.constant0._Z21apply_relu_derivativePfS_i)
        /*0060*/ 	.short	0x0380
        /*0062*/ 	.short	0x0014


	//----- nvinfo : EIATTR_SW_WAR
	.align		4
.L_121:
        /*0064*/ 	.byte	0x04, 0x36
        /*0066*/ 	.short	(.L_123 - .L_122)
.L_122:
        /*0068*/ 	.word	0x00000008
.L_123:


//--------------------- .nv.info._Z16compute_d_outputPfS_S_ --------------------------
	.section	.nv.info._Z16compute_d_outputPfS_S_,"",@"SHT_CUDA_INFO"
	.sectionflags	@""
	.align	4


	//----- nvinfo : EIATTR_CUDA_API_VERSION
	.align		4
        /*0000*/ 	.byte	0x04, 0x37
        /*0002*/ 	.short	(.L_125 - .L_124)
.L_124:
        /*0004*/ 	.word	0x00000082


	//----- nvinfo : EIATTR_KPARAM_INFO
	.align		4
.L_125:
        /*0008*/ 	.byte	0x04, 0x17
        /*000a*/ 	.short	(.L_127 - .L_126)
.L_126:
        /*000c*/ 	.word	0x00000000
        /*0010*/ 	.short	0x0002
        /*0012*/ 	.short	0x0010
        /*0014*/ 	.byte	0x00, 0xf5, 0x21, 0x00


	//----- nvinfo : EIATTR_KPARAM_INFO
	.align		4
.L_127:
        /*0018*/ 	.byte	0x04, 0x17
        /*001a*/ 	.short	(.L_129 - .L_128)
.L_128:
        /*001c*/ 	.word	0x00000000
        /*0020*/ 	.short	0x0001
        /*0022*/ 	.short	0x0008
        /*0024*/ 	.byte	0x00, 0xf5, 0x21, 0x00


	//----- nvinfo : EIATTR_KPARAM_INFO
	.align		4
.L_129:
        /*0028*/ 	.byte	0x04, 0x17
        /*002a*/ 	.short	(.L_131 - .L_130)
.L_130:
        /*002c*/ 	.word	0x00000000
        /*0030*/ 	.short	0x0000
        /*0032*/ 	.short	0x0000
        /*0034*/ 	.byte	0x00, 0xf5, 0x21, 0x00


	//----- nvinfo : EIATTR_SPARSE_MMA_MASK
	.align		4
.L_131:
        /*0038*/ 	.byte	0x03, 0x50
        /*003a*/ 	.short	0x0000


	//----- nvinfo : EIATTR_MAXREG_COUNT
	.align		4
        /*003c*/ 	.byte	0x03, 0x1b
        /*003e*/ 	.short	0x00ff


	//----- nvinfo : EIATTR_MERCURY_ISA_VERSION
	.align		4
        /*0040*/ 	.byte	0x03, 0x5f
        /*0042*/ 	.short	0x0101


	//----- nvinfo : EIATTR_VRC_CTA_INIT_COUNT
	.align		4
        /*0044*/ 	.byte	0x02, 0x4a
	.zero		1
	.zero		1


	//----- nvinfo : EIATTR_EXIT_INSTR_OFFSETS
	.align		4
        /*0048*/ 	.byte	0x04, 0x1c
        /*004a*/ 	.short	(.L_133 - .L_132)


	//   ....[0]....
.L_132:
        /*004c*/ 	.word	0x00000060


	//   ....[1]....
        /*0050*/ 	.word	0x00000120


	//----- nvinfo : EIATTR_CBANK_PARAM_SIZE
	.align		4
.L_133:
        /*0054*/ 	.byte	0x03, 0x19
        /*0056*/ 	.short	0x0018


	//----- nvinfo : EIATTR_PARAM_CBANK
	.align		4
        /*0058*/ 	.byte	0x04, 0x0a
        /*005a*/ 	.short	(.L_135 - .L_134)
	.align		4
.L_134:
        /*005c*/ 	.word	index@(.nv.constant0._Z16compute_d_outputPfS_S_)
        /*0060*/ 	.short	0x0380
        /*0062*/ 	.short	0x0018


	//----- nvinfo : EIATTR_SW_WAR
	.align		4
.L_135:
        /*0064*/ 	.byte	0x04, 0x36
        /*0066*/ 	.short	(.L_137 - .L_136)
.L_136:
        /*0068*/ 	.word	0x00000008
.L_137:


//--------------------- .nv.info._Z20add_bias_and_softmaxPfS_i --------------------------
	.section	.nv.info._Z20add_bias_and_softmaxPfS_i,"",@"SHT_CUDA_INFO"
	.sectionflags	@""
	.align	4


	//----- nvinfo : EIATTR_CUDA_API_VERSION
	.align		4
        /*0000*/ 	.byte	0x04, 0x37
        /*0002*/ 	.short	(.L_139 - .L_138)
.L_138:
        /*0004*/ 	.word	0x00000082


	//----- nvinfo : EIATTR_KPARAM_INFO
	.align		4
.L_139:
        /*0008*/ 	.byte	0x04, 0x17
        /*000a*/ 	.short	(.L_141 - .L_140)
.L_140:
        /*000c*/ 	.word	0x00000000
        /*0010*/ 	.short	0x0002
        /*0012*/ 	.short	0x0010
        /*0014*/ 	.byte	0x00, 0xf0, 0x11, 0x00


	//----- nvinfo : EIATTR_KPARAM_INFO
	.align		4
.L_141:
        /*0018*/ 	.byte	0x04, 0x17
        /*001a*/ 	.short	(.L_143 - .L_142)
.L_142:
        /*001c*/ 	.word	0x00000000
        /*0020*/ 	.short	0x0001
        /*0022*/ 	.short	0x0008
        /*0024*/ 	.byte	0x00, 0xf5, 0x21, 0x00


	//----- nvinfo : EIATTR_KPARAM_INFO
	.align		4
.L_143:
        /*0028*/ 	.byte	0x04, 0x17
        /*002a*/ 	.short	(.L_145 - .L_144)
.L_144:
        /*002c*/ 	.word	0x00000000
        /*0030*/ 	.short	0x0000
        /*0032*/ 	.short	0x0000
        /*0034*/ 	.byte	0x00, 0xf5, 0x21, 0x00


	//----- nvinfo : EIATTR_SPARSE_MMA_MASK
	.align		4
.L_145:
        /*0038*/ 	.byte	0x03, 0x50
        /*003a*/ 	.short	0x0000


	//----- nvinfo : EIATTR_MAXREG_COUNT
	.align		4
        /*003c*/ 	.byte	0x03, 0x1b
        /*003e*/ 	.short	0x00ff


	//----- nvinfo : EIATTR_NUM_BARRIERS
	.align		4
        /*0040*/ 	.byte	0x02, 0x4c
        /*0042*/ 	.byte	0x01
	.zero		1


	//----- nvinfo : EIATTR_MERCURY_ISA_VERSION
	.align		4
        /*0044*/ 	.byte	0x03, 0x5f
        /*0046*/ 	.short	0x0101


	//----- nvinfo : EIATTR_VRC_CTA_INIT_COUNT
	.align		4
        /*0048*/ 	.byte	0x02, 0x4a
	.zero		1
	.zero		1


	//----- nvinfo : EIATTR_EXIT_INSTR_OFFSETS
	.align		4
        /*004c*/ 	.byte	0x04, 0x1c
        /*004e*/ 	.short	(.L_147 - .L_146)


	//   ....[0]....
.L_146:
        /*0050*/ 	.word	0x00000120


	//   ....[1]....
        /*0054*/ 	.word	0x00001880


	//   ....[2]....
        /*0058*/ 	.word	0x00002740


	//   ....[3]....
        /*005c*/ 	.word	0x00002e90


	//   ....[4]....
        /*0060*/ 	.word	0x00003280


	//   ....[5]....
        /*0064*/ 	.word	0x000033e0


	//----- nvinfo : EIATTR_CRS_STACK_SIZE
	.align		4
.L_147:
        /*0068*/ 	.byte	0x04, 0x1e
        /*006a*/ 	.short	(.L_149 - .L_148)
.L_148:
        /*006c*/ 	.word	0x00000000


	//----- nvinfo : EIATTR_CBANK_PARAM_SIZE
	.align		4
.L_149:
        /*0070*/ 	.byte	0x03, 0x19
        /*0072*/ 	.short	0x0014


	//----- nvinfo : EIATTR_PARAM_CBANK
	.align		4
        /*0074*/ 	.byte	0x04, 0x0a
        /*0076*/ 	.short	(.L_151 - .L_150)
	.align		4
.L_150:
        /*0078*/ 	.word	index@(.nv.constant0._Z20add_bias_and_softmaxPfS_i)
        /*007c*/ 	.short	0x0380
        /*007e*/ 	.short	0x0014


	//----- nvinfo : EIATTR_SW_WAR
	.align		4
.L_151:
        /*0080*/ 	.byte	0x04, 0x36
        /*0082*/ 	.short	(.L_153 - .L_152)
.L_152:
        /*0084*/ 	.word	0x00000008
.L_153:


//--------------------- .nv.info._Z17add_bias_and_reluPfS_i --------------------------
	.section	.nv.info._Z17add_bias_and_reluPfS_i,"",@"SHT_CUDA_INFO"
	.sectionflags	@""
	.align	4


	//----- nvinfo : EIATTR_CUDA_API_VERSION
	.align		4
        /*0000*/ 	.byte	0x04, 0x37
        /*0002*/ 	.short	(.L_155 - .L_154)
.L_154:
        /*0004*/ 	.word	0x00000082


	//----- nvinfo : EIATTR_KPARAM_INFO
	.align		4
.L_155:
        /*0008*/ 	.byte	0x04, 0x17
        /*000a*/ 	.short	(.L_157 - .L_156)
.L_156:
        /*000c*/ 	.word	0x00000000
        /*0010*/ 	.short	0x0002
        /*0012*/ 	.short	0x0010
        /*0014*/ 	.byte	0x00, 0xf0, 0x11, 0x00


	//----- nvinfo : EIATTR_KPARAM_INFO
	.align		4
.L_157:
        /*0018*/ 	.byte	0x04, 0x17
        /*001a*/ 	.short	(.L_159 - .L_158)
.L_158:
        /*001c*/ 	.word	0x00000000
        /*0020*/ 	.short	0x0001
        /*0022*/ 	.short	0x0008
        /*0024*/ 	.byte	0x00, 0xf5, 0x21, 0x00


	//----- nvinfo : EIATTR_KPARAM_INFO
	.align		4
.L_159:
        /*0028*/ 	.byte	0x04, 0x17
        /*002a*/ 	.short	(.L_161 - .L_160)
.L_160:
        /*002c*/ 	.word	0x00000000
        /*0030*/ 	.short	0x0000
        /*0032*/ 	.short	0x0000
        /*0034*/ 	.byte	0x00, 0xf5, 0x21, 0x00


	//----- nvinfo : EIATTR_SPARSE_MMA_MASK
	.align		4
.L_161:
        /*0038*/ 	.byte	0x03, 0x50
        /*003a*/ 	.short	0x0000


	//----- nvinfo : EIATTR_MAXREG_COUNT
	.align		4
        /*003c*/ 	.byte	0x03, 0x1b
        /*003e*/ 	.short	0x00ff


	//----- nvinfo : EIATTR_MERCURY_ISA_VERSION
	.align		4
        /*0040*/ 	.byte	0x03, 0x5f
        /*0042*/ 	.short	0x0101


	//----- nvinfo : EIATTR_VRC_CTA_INIT_COUNT
	.align		4
        /*0044*/ 	.byte	0x02, 0x4a
	.zero		1
	.zero		1


	//----- nvinfo : EIATTR_EXIT_INSTR_OFFSETS
	.align		4
        /*0048*/ 	.byte	0x04, 0x1c
        /*004a*/ 	.short	(.L_163 - .L_162)


	//   ....[0]....
.L_162:
        /*004c*/ 	.word	0x00000070


	//   ....[1]....
        /*0050*/ 	.word	0x00000120


	//----- nvinfo : EIATTR_CBANK_PARAM_SIZE
	.align		4
.L_163:
        /*0054*/ 	.byte	0x03, 0x19
        /*0056*/ 	.short	0x0014


	//----- nvinfo : EIATTR_PARAM_CBANK
	.align		4
        /*0058*/ 	.byte	0x04, 0x0a
        /*005a*/ 	.short	(.L_165 - .L_164)
	.align		4
.L_164:
        /*005c*/ 	.word	index@(.nv.constant0._Z17add_bias_and_reluPfS_i)
        /*0060*/ 	.short	0x0380
        /*0062*/ 	.short	0x0014


	//----- nvinfo : EIATTR_SW_WAR
	.align		4
.L_165:
        /*0064*/ 	.byte	0x04, 0x36
        /*0066*/ 	.short	(.L_167 - .L_166)
.L_166:
        /*0068*/ 	.word	0x00000008
.L_167:


//--------------------- .nv.callgraph             --------------------------
	.section	.nv.callgraph,"",@"SHT_CUDA_CALLGRAPH"
	.align	4
	.sectionentsize	8
	.align		4
        /*0000*/ 	.word	0x00000000
	.align		4
        /*0004*/ 	.word	0xffffffff
	.align		4
        /*0008*/ 	.word	0x00000000
	.align		4
        /*000c*/ 	.word	0xfffffffe
	.align		4
        /*0010*/ 	.word	0x00000000
	.align		4
        /*0014*/ 	.word	0xfffffffd
	.align		4
        /*0018*/ 	.word	0x00000000
	.align		4
        /*001c*/ 	.word	0xfffffffc


//--------------------- .text._Z9update_b2PfS_f   --------------------------
	.section	.text._Z9update_b2PfS_f,"ax",@progbits
	.align	128
        .global         _Z9update_b2PfS_f
        .type           _Z9update_b2PfS_f,@function
        .size           _Z9update_b2PfS_f,(.L_x_64 - _Z9update_b2PfS_f)
        .other          _Z9update_b2PfS_f,@"STO_CUDA_ENTRY STV_DEFAULT"
_Z9update_b2PfS_f:
.text._Z9update_b2PfS_f:
[----:B------:R-:W-:Y:S01]  /*0000*/  LDC R1, c[0x0][0x37c] ;  /* 0x0000df00ff017b82 */ /* 0x000fe20000000800 */
[----:B------:R-:W0:Y:S07]  /*0010*/  S2R R0, SR_TID.X ;  /* 0x0000000000007919 */ /* 0x000e2e0000002100 */
[----:B------:R-:W0:Y:S08]  /*0020*/  S2UR UR4, SR_CTAID.X ;  /* 0x00000000000479c3 */ /* 0x000e300000002500 */
[----:B------:R-:W0:Y:S02]  /*0030*/  LDC R7, c[0x0][0x360] ;  /* 0x0000d800ff077b82 */ /* 0x000e240000000800 */
[----:B0-----:R-:W-:-:S05]  /*0040*/  IMAD R7, R7, UR4, R0 ;  /* 0x0000000407077c24 */ /* 0x001fca000f8e0200 */
[----:B------:R-:W-:-:S13]  /*0050*/  ISETP.GT.AND P0, PT, R7, 0x9, PT ;  /* 0x000000090700780c */ /* 0x000fda0003f04270 */
[----:B------:R-:W-:Y:S05]  /*0060*/  @P0 EXIT ;  /* 0x000000000000094d */ /* 0x000fea0003800000 */
[----:B------:R-:W0:Y:S01]  /*0070*/  LDC.64 R2, c[0x0][0x388] ;  /* 0x0000e200ff027b82 */ /* 0x000e220000000a00 */
[----:B------:R-:W1:Y:S01]  /*0080*/  LDCU.64 UR4, c[0x0][0x358] ;  /* 0x00006b00ff0477ac */ /* 0x000e620008000a00 */
[----:B------:R-:W2:Y:S06]  /*0090*/  LDCU UR6, c[0x0][0x390] ;  /* 0x00007200ff0677ac */ /* 0x000eac0008000800 */
[----:B------:R-:W3:Y:S01]  /*00a0*/  LDC.64 R4, c[0x0][0x380] ;  /* 0x0000e000ff047b82 */ /* 0x000ee20000000a00 */
[----:B0-----:R-:W-:-:S06]  /*00b0*/  IMAD.WIDE R2, R7, 0x4, R2 ;  /* 0x0000000407027825 */ /* 0x001fcc00078e0202 */
[----:B-1----:R-:W2:Y:S01]  /*00c0*/  LDG.E R2, desc[UR4][R2.64] ;  /* 0x0000000402027981 */ /* 0x002ea2000c1e1900 */
[----:B---3--:R-:W-:-:S05]  /*00d0*/  IMAD.WIDE R4, R7, 0x4, R4 ;  /* 0x0000000407047825 */ /* 0x008fca00078e0204 */
[----:B------:R-:W2:Y:S02]  /*00e0*/  LDG.E R7, desc[UR4][R4.64] ;  /* 0x0000000404077981 */ /* 0x000ea4000c1e1900 */
[----:B--2---:R-:W-:-:S05]  /*00f0*/  FFMA R7, -R2, UR6, R7 ;  /* 0x0000000602077c23 */ /* 0x004fca0008000107 */
[----:B------:R-:W-:Y:S01]  /*0100*/  STG.E desc[UR4][R4.64], R7 ;  /* 0x0000000704007986 */ /* 0x000fe2000c101904 */
[----:B------:R-:W-:Y:S05]  /*0110*/  EXIT ;  /* 0x000000000000794d */ /* 0x000fea0003800000 */
.L_x_0:
[----:B------:R-:W-:-:S00]  /*0120*/  BRA `(.L_x_0) ;  /* 0xfffffffc00fc7947 */ /* 0x000fc0000383ffff */
[----:B------:R-:W-:-:S00]  /*0130*/  NOP ;  /* 0x0000000000007918 */ /* 0x000fc00000000000 */
        /* <DEDUP_REMOVED lines=12> */
.L_x_64:


//--------------------- .text._Z9update_b1PfS_f   --------------------------
	.section	.text._Z9update_b1PfS_f,"ax",@progbits
	.align	128
        .global         _Z9update_b1PfS_f
        .type           _Z9update_b1PfS_f,@function
        .size           _Z9update_b1PfS_f,(.L_x_65 - _Z9update_b1PfS_f)
        .other          _Z9update_b1PfS_f,@"STO_CUDA_ENTRY STV_DEFAULT"
_Z9update_b1PfS_f:
.text._Z9update_b1PfS_f:
        /* <DEDUP_REMOVED lines=18> */
.L_x_1:
        /* <DEDUP_REMOVED lines=14> */
.L_x_65:


//--------------------- .text._Z9update_W1PfS_S_f --------------------------
	.section	.text._Z9update_W1PfS_S_f,"ax",@progbits
	.align	128
        .global         _Z9update_W1PfS_S_f
        .type           _Z9update_W1PfS_S_f,@function
        .size           _Z9update_W1PfS_S_f,(.L_x_66 - _Z9update_W1PfS_S_f)
        .other          _Z9update_W1PfS_S_f,@"STO_CUDA_ENTRY STV_DEFAULT"
_Z9update_W1PfS_S_f:
.text._Z9update_W1PfS_S_f:
[----:B------:R-:W-:Y:S01]  /*0000*/  LDC R1, c[0x0][0x37c] ;  /* 0x0000df00ff017b82 */ /* 0x000fe20000000800 */
[----:B------:R-:W0:Y:S01]  /*0010*/  S2R R0, SR_TID.X ;  /* 0x0000000000007919 */ /* 0x000e220000002100 */
[----:B------:R-:W1:Y:S01]  /*0020*/  S2R R11, SR_CTAID.X ;  /* 0x00000000000b7919 */ /* 0x000e620000002500 */
[----:B0-----:R-:W-:-:S04]  /*0030*/  ISETP.GT.U32.AND P0, PT, R0, 0x7f, PT ;  /* 0x0000007f0000780c */ /* 0x001fc80003f04070 */
[----:B-1----:R-:W-:-:S13]  /*0040*/  ISETP.GT.U32.OR P0, PT, R11, 0x30f, P0 ;  /* 0x0000030f0b00780c */ /* 0x002fda0000704470 */
[----:B------:R-:W-:Y:S05]  /*0050*/  @P0 EXIT ;  /* 0x000000000000094d */ /* 0x000fea0003800000 */
[----:B------:R-:W0:Y:S01]  /*0060*/  LDC.64 R2, c[0x0][0x388] ;  /* 0x0000e200ff027b82 */ /* 0x000e220000000a00 */
[----:B------:R-:W1:Y:S01]  /*0070*/  LDCU.64 UR4, c[0x0][0x358] ;  /* 0x00006b00ff0477ac */ /* 0x000e620008000a00 */
[----:B------:R-:W-:Y:S01]  /*0080*/  LEA R9, R11, R0, 0x7 ;  /* 0x000000000b097211 */ /* 0x000fe200078e38ff */
[----:B------:R-:W2:Y:S05]  /*0090*/  LDCU UR6, c[0x0][0x398] ;  /* 0x00007300ff0677ac */ /* 0x000eaa0008000800 */
[----:B------:R-:W3:Y:S08]  /*00a0*/  LDC.64 R4, c[0x0][0x390] ;  /* 0x0000e400ff047b82 */ /* 0x000ef00000000a00 */
[----:B------:R-:W4:Y:S01]  /*00b0*/  LDC.64 R6, c[0x0][0x380] ;  /* 0x0000e000ff067b82 */ /* 0x000f220000000a00 */
[----:B0-----:R-:W-:-:S06]  /*00c0*/  IMAD.WIDE.U32 R2, R0, 0x4, R2 ;  /* 0x0000000400027825 */ /* 0x001fcc00078e0002 */
[----:B-1----:R-:W2:Y:S01]  /*00d0*/  LDG.E R2, desc[UR4][R2.64] ;  /* 0x0000000402027981 */ /* 0x002ea2000c1e1900 */
[----:B---3--:R-:W-:-:S06]  /*00e0*/  IMAD.WIDE.U32 R4, R11, 0x4, R4 ;  /* 0x000000040b047825 */ /* 0x008fcc00078e0004 */
[----:B------:R-:W3:Y:S01]  /*00f0*/  LDG.E R5, desc[UR4][R4.64] ;  /* 0x0000000404057981 */ /* 0x000ee2000c1e1900 */
[----:B----4-:R-:W-:-:S05]  /*0100*/  IMAD.WIDE.U32 R6, R9, 0x4, R6 ;  /* 0x0000000409067825 */ /* 0x010fca00078e0006 */
[----:B------:R-:W3:Y:S01]  /*0110*/  LDG.E R9, desc[UR4][R6.64] ;  /* 0x0000000406097981 */ /* 0x000ee2000c1e1900 */
[----:B--2---:R-:W-:-:S04]  /*0120*/  FMUL R0, R2, UR6 ;  /* 0x0000000602007c20 */ /* 0x004fc80008400000 */
[----:B---3--:R-:W-:-:S05]  /*0130*/  FFMA R9, -R0, R5, R9 ;  /* 0x0000000500097223 */ /* 0x008fca0000000109 */
[----:B------:R-:W-:Y:S01]  /*0140*/  STG.E desc[UR4][R6.64], R9 ;  /* 0x0000000906007986 */ /* 0x000fe2000c101904 */
[----:B------:R-:W-:Y:S05]  /*0150*/  EXIT ;  /* 0x000000000000794d */ /* 0x000fea0003800000 */
.L_x_2:
        /* <DEDUP_REMOVED lines=10> */
.L_x_66:


//--------------------- .text._Z9update_W2PfS_S_f --------------------------
	.section	.text._Z9update_W2PfS_S_f,"ax",@progbits
	.align	128
        .global         _Z9update_W2PfS_S_f
        .type           _Z9update_W2PfS_S_f,@function
        .size           _Z9update_W2PfS_S_f,(.L_x_67 - _Z9update_W2PfS_S_f)
        .other          _Z9update_W2PfS_S_f,@"STO_CUDA_ENTRY STV_DEFAULT"
_Z9update_W2PfS_S_f:
.text._Z9update_W2PfS_S_f:
[----:B------:R-:W-:Y:S01]  /*0000*/  LDC R1, c[0x0][0x37c] ;  /* 0x0000df00ff017b82 */ /* 0x000fe20000000800 */
[----:B------:R-:W0:Y:S01]  /*0010*/  S2R R9, SR_CTAID.X ;  /* 0x0000000000097919 */ /* 0x000e220000002500 */
[----:B------:R-:W1:Y:S01]  /*0020*/  S2R R11, SR_TID.X ;  /* 0x00000000000b7919 */ /* 0x000e620000002100 */
[----:B0-----:R-:W-:-:S04]  /*0030*/  ISETP.GT.U32.AND P0, PT, R9, 0x9, PT ;  /* 0x000000090900780c */ /* 0x001fc80003f04070 */
[----:B-1----:R-:W-:-:S13]  /*0040*/  ISETP.GT.U32.OR P0, PT, R11, 0x7f, P0 ;  /* 0x0000007f0b00780c */ /* 0x002fda0000704470 */
[----:B------:R-:W-:Y:S05]  /*0050*/  @P0 EXIT ;  /* 0x000000000000094d */ /* 0x000fea0003800000 */
[----:B------:R-:W0:Y:S01]  /*0060*/  LDC.64 R2, c[0x0][0x388] ;  /* 0x0000e200ff027b82 */ /* 0x000e220000000a00 */
[----:B------:R-:W1:Y:S01]  /*0070*/  LDCU.64 UR4, c[0x0][0x358] ;  /* 0x00006b00ff0477ac */ /* 0x000e620008000a00 */
[----:B------:R-:W2:Y:S06]  /*0080*/  LDCU UR6, c[0x0][0x398] ;  /* 0x00007300ff0677ac */ /* 0x000eac0008000800 */
[----:B------:R-:W3:Y:S08]  /*0090*/  LDC.64 R4, c[0x0][0x390] ;  /* 0x0000e400ff047b82 */ /* 0x000ef00000000a00 */
[----:B------:R-:W4:Y:S01]  /*00a0*/  LDC.64 R6, c[0x0][0x380] ;  /* 0x0000e000ff067b82 */ /* 0x000f220000000a00 */
[----:B0-----:R-:W-:-:S04]  /*00b0*/  IMAD.WIDE.U32 R2, R9, 0x4, R2 ;  /* 0x0000000409027825 */ /* 0x001fc800078e0002 */
[C---:B------:R-:W-:Y:S02]  /*00c0*/  IMAD R9, R11.reuse, 0xa, R9 ;  /* 0x0000000a0b097824 */ /* 0x040fe400078e0209 */
        /* <DEDUP_REMOVED lines=9> */
.L_x_3:
        /* <DEDUP_REMOVED lines=10> */
.L_x_67:


//--------------------- .text._Z21apply_relu_derivativePfS_i --------------------------
	.section	.text._Z21apply_relu_derivativePfS_i,"ax",@progbits
	.align	128
        .global         _Z21apply_relu_derivativePfS_i
        .type           _Z21apply_relu_derivativePfS_i,@function
        .size           _Z21apply_relu_derivativePfS_i,(.L_x_68 - _Z21apply_relu_derivativePfS_i)
        .other          _Z21apply_relu_derivativePfS_i,@"STO_CUDA_ENTRY STV_DEFAULT"
_Z21apply_relu_derivativePfS_i:
.text._Z21apply_relu_derivativePfS_i:
[----:B------:R-:W-:Y:S01]  /*0000*/  LDC R1, c[0x0][0x37c] ;  /* 0x0000df00ff017b82 */ /* 0x000fe20000000800 */
[----:B------:R-:W0:Y:S07]  /*0010*/  S2R R0, SR_TID.X ;  /* 0x0000000000007919 */ /* 0x000e2e0000002100 */
[----:B------:R-:W0:Y:S01]  /*0020*/  S2UR UR4, SR_CTAID.X ;  /* 0x00000000000479c3 */ /* 0x000e220000002500 */
[----:B------:R-:W1:Y:S07]  /*0030*/  LDCU UR5, c[0x0][0x390] ;  /* 0x00007200ff0577ac */ /* 0x000e6e0008000800 */
[----:B------:R-:W0:Y:S02]  /*0040*/  LDC R7, c[0x0][0x360] ;  /* 0x0000d800ff077b82 */ /* 0x000e240000000800 */
[----:B0-----:R-:W-:-:S05]  /*0050*/  IMAD R7, R7, UR4, R0 ;  /* 0x0000000407077c24 */ /* 0x001fca000f8e0200 */
[----:B-1----:R-:W-:-:S13]  /*0060*/  ISETP.GE.AND P0, PT, R7, UR5, PT ;  /* 0x0000000507007c0c */ /* 0x002fda000bf06270 */
[----:B------:R-:W-:Y:S05]  /*0070*/  @P0 EXIT ;  /* 0x000000000000094d */ /* 0x000fea0003800000 */
[----:B------:R-:W0:Y:S01]  /*0080*/  LDC.64 R2, c[0x0][0x388] ;  /* 0x0000e200ff027b82 */ /* 0x000e220000000a00 */
[----:B------:R-:W1:Y:S07]  /*0090*/  LDCU.64 UR4, c[0x0][0x358] ;  /* 0x00006b00ff0477ac */ /* 0x000e6e0008000a00 */
[----:B------:R-:W2:Y:S01]  /*00a0*/  LDC.64 R4, c[0x0][0x380] ;  /* 0x0000e000ff047b82 */ /* 0x000ea20000000a00 */
[----:B0-----:R-:W-:-:S06]  /*00b0*/  IMAD.WIDE R2, R7, 0x4, R2 ;  /* 0x0000000407027825 */ /* 0x001fcc00078e0202 */
[----:B-1----:R-:W3:Y:S01]  /*00c0*/  LDG.E R2, desc[UR4][R2.64] ;  /* 0x0000000402027981 */ /* 0x002ee2000c1e1900 */
[----:B--2---:R-:W-:-:S05]  /*00d0*/  IMAD.WIDE R4, R7, 0x4, R4 ;  /* 0x0000000407047825 */ /* 0x004fca00078e0204 */
[----:B------:R-:W2:Y:S01]  /*00e0*/  LDG.E R7, desc[UR4][R4.64] ;  /* 0x0000000404077981 */ /* 0x000ea2000c1e1900 */
[----:B---3--:R-:W-:-:S05]  /*00f0*/  FSET.BF.GT.AND R0, R2, RZ, PT ;  /* 0x000000ff0200720a */ /* 0x008fca0003804000 */
[----:B--2---:R-:W-:-:S05]  /*0100*/  FMUL R7, R0, R7 ;  /* 0x0000000700077220 */ /* 0x004fca0000400000 */
[----:B------:R-:W-:Y:S01]  /*0110*/  STG.E desc[UR4][R4.64], R7 ;  /* 0x0000000704007986 */ /* 0x000fe2000c101904 */
[----:B------:R-:W-:Y:S05]  /*0120*/  EXIT ;  /* 0x000000000000794d */ /* 0x000fea0003800000 */
.L_x_4:
        /* <DEDUP_REMOVED lines=13> */
.L_x_68:


//--------------------- .text._Z16compute_d_outputPfS_S_ --------------------------
	.section	.text._Z16compute_d_outputPfS_S_,"ax",@progbits
	.align	128
        .global         _Z16compute_d_outputPfS_S_
        .type           _Z16compute_d_outputPfS_S_,@function
        .size           _Z16compute_d_outputPfS_S_,(.L_x_69 - _Z16compute_d_outputPfS_S_)
        .other          _Z16compute_d_outputPfS_S_,@"STO_CUDA_ENTRY STV_DEFAULT"
_Z16compute_d_outputPfS_S_:
.text._Z16compute_d_outputPfS_S_:
        /* <DEDUP_REMOVED lines=8> */
[----:B------:R-:W1:Y:S07]  /*0080*/  LDCU.64 UR4, c[0x0][0x358] ;  /* 0x00006b00ff0477ac */ /* 0x000e6e0008000a00 */
[----:B------:R-:W2:Y:S08]  /*0090*/  LDC.64 R4, c[0x0][0x388] ;  /* 0x0000e200ff047b82 */ /* 0x000eb00000000a00 */
[----:B------:R-:W3:Y:S01]  /*00a0*/  LDC.64 R6, c[0x0][0x390] ;  /* 0x0000e400ff067b82 */ /* 0x000ee20000000a00 */
[----:B0-----:R-:W-:-:S06]  /*00b0*/  IMAD.WIDE R2, R9, 0x4, R2 ;  /* 0x0000000409027825 */ /* 0x001fcc00078e0202 */
[----:B-1----:R-:W4:Y:S01]  /*00c0*/  LDG.E R2, desc[UR4][R2.64] ;  /* 0x0000000402027981 */ /* 0x002f22000c1e1900 */
[----:B--2---:R-:W-:-:S06]  /*00d0*/  IMAD.WIDE R4, R9, 0x4, R4 ;  /* 0x0000000409047825 */ /* 0x004fcc00078e0204 */
[----:B------:R-:W4:Y:S01]  /*00e0*/  LDG.E R5, desc[UR4][R4.64] ;  /* 0x0000000404057981 */ /* 0x000f22000c1e1900 */
[----:B---3--:R-:W-:-:S04]  /*00f0*/  IMAD.WIDE R6, R9, 0x4, R6 ;  /* 0x0000000409067825 */ /* 0x008fc800078e0206 */
[----:B----4-:R-:W-:-:S05]  /*0100*/  FADD R9, R2, -R5 ;  /* 0x8000000502097221 */ /* 0x010fca0000000000 */
[----:B------:R-:W-:Y:S01]  /*0110*/  STG.E desc[UR4][R6.64], R9 ;  /* 0x0000000906007986 */ /* 0x000fe2000c101904 */
[----:B------:R-:W-:Y:S05]  /*0120*/  EXIT ;  /* 0x000000000000794d */ /* 0x000fea0003800000 */
.L_x_5:
        /* <DEDUP_REMOVED lines=13> */
.L_x_69:


//--------------------- .text._Z20add_bias_and_softmaxPfS_i --------------------------
	.section	.text._Z20add_bias_and_softmaxPfS_i,"ax",@progbits
	.align	128
        .global         _Z20add_bias_and_softmaxPfS_i
        .type           _Z20add_bias_and_softmaxPfS_i,@function
        .size           _Z20add_bias_and_softmaxPfS_i,(.L_x_63 - _Z20add_bias_and_softmaxPfS_i)
        .other          _Z20add_bias_and_softmaxPfS_i,@"STO_CUDA_ENTRY STV_DEFAULT"
_Z20add_bias_and_softmaxPfS_i:
.text._Z20add_bias_and_softmaxPfS_i:
[----:B------:R-:W-:Y:S01]  /*0000*/  LDC R1, c[0x0][0x37c] ;  /* 0x0000df00ff017b82 */ /* 0x000fe20000000800 */
[----:B------:R-:W0:Y:S01]  /*0010*/  S2R R7, SR_TID.X ;  /* 0x0000000000077919 */ /* 0x000e220000002100 */
[----:B------:R-:W0:Y:S01]  /*0020*/  LDCU UR5, c[0x0][0x390] ;  /* 0x00007200ff0577ac */ /* 0x000e220008000800 */
[----:B------:R-:W-:Y:S01]  /*0030*/  BSSY.RECONVERGENT B0, `(.L_x_6) ;  /* 0x000000d000007945 */ /* 0x000fe20003800200 */
[----:B------:R-:W1:Y:S01]  /*0040*/  LDCU.64 UR10, c[0x0][0x358] ;  /* 0x00006b00ff0a77ac */ /* 0x000e620008000a00 */
[C---:B0-----:R-:W-:Y:S02]  /*0050*/  ISETP.GE.AND P0, PT, R7.reuse, UR5, PT ;  /* 0x0000000507007c0c */ /* 0x041fe4000bf06270 */
[----:B------:R-:W-:-:S11]  /*0060*/  ISETP.NE.AND P1, PT, R7, RZ, PT ;  /* 0x000000ff0700720c */ /* 0x000fd60003f25270 */
[----:B-1----:R-:W-:Y:S05]  /*0070*/  @P0 BRA `(.L_x_7) ;  /* 0x0000000000200947 */ /* 0x002fea0003800000 */
[----:B------:R-:W0:Y:S08]  /*0080*/  LDC.64 R2, c[0x0][0x388] ;  /* 0x0000e200ff027b82 */ /* 0x000e300000000a00 */
[----:B------:R-:W1:Y:S01]  /*0090*/  LDC.64 R4, c[0x0][0x380] ;  /* 0x0000e000ff047b82 */ /* 0x000e620000000a00 */
[----:B0-----:R-:W-:-:S06]  /*00a0*/  IMAD.WIDE.U32 R2, R7, 0x4, R2 ;  /* 0x0000000407027825 */ /* 0x001fcc00078e0002 */
[----:B------:R-:W2:Y:S01]  /*00b0*/  LDG.E R2, desc[UR10][R2.64] ;  /* 0x0000000a02027981 */ /* 0x000ea2000c1e1900 */
[----:B-1----:R-:W-:-:S05]  /*00c0*/  IMAD.WIDE.U32 R4, R7, 0x4, R4 ;  /* 0x0000000407047825 */ /* 0x002fca00078e0004 */
[----:B------:R-:W2:Y:S02]  /*00d0*/  LDG.E R7, desc[UR10][R4.64] ;  /* 0x0000000a04077981 */ /* 0x000ea4000c1e1900 */
[----:B--2---:R-:W-:-:S05]  /*00e0*/  FADD R7, R2, R7 ;  /* 0x0000000702077221 */ /* 0x004fca0000000000 */
[----:B------:R0:W-:Y:S02]  /*00f0*/  STG.E desc[UR10][R4.64], R7 ;  /* 0x0000000704007986 */ /* 0x0001e4000c10190a */
.L_x_7:
[----:B------:R-:W-:Y:S05]  /*0100*/  BSYNC.RECONVERGENT B0 ;  /* 0x0000000000007941 */ /* 0x000fea0003800200 */
.L_x_6:
[----:B------:R-:W-:Y:S06]  /*0110*/  BAR.SYNC.DEFER_BLOCKING 0x0 ;  /* 0x0000000000007b1d */ /* 0x000fec0000010000 */
[----:B------:R-:W-:Y:S05]  /*0120*/  @P1 EXIT ;  /* 0x000000000000194d */ /* 0x000fea0003800000 */
[----:B0-----:R-:W0:Y:S02]  /*0130*/  LDC.64 R4, c[0x0][0x380] ;  /* 0x0000e000ff047b82 */ /* 0x001e240000000a00 */
[----:B0-----:R0:W5:Y:S01]  /*0140*/  LDG.E R4, desc[UR10][R4.64] ;  /* 0x0000000a04047981 */ /* 0x001162000c1e1900 */
[----:B------:R-:W-:-:S09]  /*0150*/  UISETP.GE.AND UP0, UPT, UR5, 0x2, UPT ;  /* 0x000000020500788c */ /* 0x000fd2000bf06270 */
[----:B0-----:R-:W-:Y:S05]  /*0160*/  BRA.U !UP0, `(.L_x_8) ;  /* 0x0000000908207547 */ /* 0x001fea000b800000 */
[----:B------:R-:W-:Y:S01]  /*0170*/  UIADD3 UR4, UPT, UPT, UR5, -0x1, URZ ;  /* 0xffffffff05047890 */ /* 0x000fe2000fffe0ff */
[----:B------:R-:W-:Y:S01]  /*0180*/  HFMA2 R0, -RZ, RZ, 0, 5.9604644775390625e-08 ;  /* 0x00000001ff007431 */ /* 0x000fe200000001ff */
[----:B------:R-:W-:Y:S02]  /*0190*/  UIADD3 UR5, UPT, UPT, UR5, -0x2, URZ ;  /* 0xfffffffe05057890 */ /* 0x000fe4000fffe0ff */
[----:B------:R-:W-:Y:S02]  /*01a0*/  ULOP3.LUT UR8, UR4, 0xf, URZ, 0xc0, !UPT ;  /* 0x0000000f04087892 */ /* 0x000fe4000f8ec0ff */
[----:B------:R-:W-:-:S09]  /*01b0*/  UISETP.GE.U32.AND UP0, UPT, UR5, 0xf, UPT ;  /* 0x0000000f0500788c */ /* 0x000fd2000bf06070 */
[----:B------:R-:W-:Y:S05]  /*01c0*/  BRA.U !UP0, `(.L_x_9) ;  /* 0x0000000108fc7547 */ /* 0x000fea000b800000 */
[----:B------:R-:W0:Y:S01]  /*01d0*/  LDCU.64 UR6, c[0x0][0x380] ;  /* 0x00007000ff0677ac */ /* 0x000e220008000a00 */
[----:B------:R-:W-:Y:S01]  /*01e0*/  MOV R0, RZ ;  /* 0x000000ff00007202 */ /* 0x000fe20000000f00 */
[----:B------:R-:W-:-:S04]  /*01f0*/  ULOP3.LUT UR5, UR4, 0xfffffff0, URZ, 0xc0, !UPT ;  /* 0xfffffff004057892 */ /* 0x000fc8000f8ec0ff */
[----:B------:R-:W-:Y:S02]  /*0200*/  UIADD3 UR5, UPT, UPT, -UR5, URZ, URZ ;  /* 0x000000ff05057290 */ /* 0x000fe4000fffe1ff */
[----:B0-----:R-:W-:-:S04]  /*0210*/  UIADD3 UR6, UP0, UPT, UR6, 0x20, URZ ;  /* 0x0000002006067890 */ /* 0x001fc8000ff1e0ff */
[----:B------:R-:W-:Y:S02]  /*0220*/  UIADD3.X UR7, UPT, UPT, URZ, UR7, URZ, UP0, !UPT ;  /* 0x00000007ff077290 */ /* 0x000fe400087fe4ff */
[----:B------:R-:W-:-:S04]  /*0230*/  MOV R2, UR6 ;  /* 0x0000000600027c02 */ /* 0x000fc80008000f00 */
[----:B------:R-:W-:-:S07]  /*0240*/  MOV R3, UR7 ;  /* 0x0000000700037c02 */ /* 0x000fce0008000f00 */
.L_x_10:
[----:B------:R-:W2:Y:S04]  /*0250*/  LDG.E R11, desc[UR10][R2.64+-0x1c] ;  /* 0xffffe40a020b7981 */ /* 0x000ea8000c1e1900 */
[----:B------:R-:W3:Y:S04]  /*0260*/  LDG.E R13, desc[UR10][R2.64+-0x18] ;  /* 0xffffe80a020d7981 */ /* 0x000ee8000c1e1900 */
[----:B------:R-:W4:Y:S04]  /*0270*/  LDG.E R15, desc[UR10][R2.64+-0x14] ;  /* 0xffffec0a020f7981 */ /* 0x000f28000c1e1900 */
        /* <DEDUP_REMOVED lines=12> */
[----:B------:R0:W4:Y:S01]  /*0340*/  LDG.E R5, desc[UR10][R2.64+0x20] ;  /* 0x0000200a02057981 */ /* 0x000122000c1e1900 */
[----:B------:R-:W-:Y:S01]  /*0350*/  UIADD3 UR5, UPT, UPT, UR5, 0x10, URZ ;  /* 0x0000001005057890 */ /* 0x000fe2000fffe0ff */
[----:B------:R-:W-:-:S03]  /*0360*/  IADD3 R0, PT, PT, R0, 0x10, RZ ;  /* 0x0000001000007810 */ /* 0x000fc60007ffe0ff */
[----:B------:R-:W-:Y:S01]  /*0370*/  UISETP.NE.AND UP0, UPT, UR5, URZ, UPT ;  /* 0x000000ff0500728c */ /* 0x000fe2000bf05270 */
[----:B0-----:R-:W-:-:S04]  /*0380*/  IADD3 R2, P1, PT, R2, 0x40, RZ ;  /* 0x0000004002027810 */ /* 0x001fc80007f3e0ff */
[----:B------:R-:W-:Y:S02]  /*0390*/  IADD3.X R3, PT, PT, RZ, R3, RZ, P1, !PT ;  /* 0x00000003ff037210 */ /* 0x000fe40000ffe4ff */
[----:B--2--5:R-:W-:-:S04]  /*03a0*/  FSETP.GT.AND P0, PT, R11, R4, PT ;  /* 0x000000040b00720b */ /* 0x024fc80003f04000 */
[----:B------:R-:W-:-:S04]  /*03b0*/  FSEL R4, R11, R4, P0 ;  /* 0x000000040b047208 */ /* 0x000fc80000000000 */
[----:B---3--:R-:W-:-:S04]  /*03c0*/  FSETP.GT.AND P0, PT, R13, R4, PT ;  /* 0x000000040d00720b */ /* 0x008fc80003f04000 */
[----:B------:R-:W-:-:S04]  /*03d0*/  FSEL R4, R13, R4, P0 ;  /* 0x000000040d047208 */ /* 0x000fc80000000000 */
[----:B----4-:R-:W-:-:S04]  /*03e0*/  FSETP.GT.AND P0, PT, R15, R4, PT ;  /* 0x000000040f00720b */ /* 0x010fc80003f04000 */
[----:B------:R-:W-:-:S04]  /*03f0*/  FSEL R4, R15, R4, P0 ;  /* 0x000000040f047208 */ /* 0x000fc80000000000 */
[----:B------:R-:W-:-:S04]  /*0400*/  FSETP.GT.AND P0, PT, R17, R4, PT ;  /* 0x000000041100720b */ /* 0x000fc80003f04000 */
        /* <DEDUP_REMOVED lines=24> */
[----:B------:R-:W-:Y:S01]  /*0590*/  FSEL R4, R5, R4, P0 ;  /* 0x0000000405047208 */ /* 0x000fe20000000000 */
[----:B------:R-:W-:Y:S08]  /*05a0*/  BRA.U UP0, `(.L_x_10) ;  /* 0xfffffffd00287547 */ /* 0x000ff0000b83ffff */
[----:B------:R-:W-:-:S07]  /*05b0*/  IADD3 R0, PT, PT, R0, 0x1, RZ ;  /* 0x0000000100007810 */ /* 0x000fce0007ffe0ff */
.L_x_9:
[----:B------:R-:W-:-:S09]  /*05c0*/  UISETP.NE.AND UP0, UPT, UR8, URZ, UPT ;  /* 0x000000ff0800728c */ /* 0x000fd2000bf05270 */
[----:B------:R-:W-:Y:S05]  /*05d0*/  BRA.U !UP0, `(.L_x_8) ;  /* 0x0000000508047547 */ /* 0x000fea000b800000 */
[----:B------:R-:W-:Y:S02]  /*05e0*/  UISETP.GE.U32.AND UP0, UPT, UR8, 0x8, UPT ;  /* 0x000000080800788c */ /* 0x000fe4000bf06070 */
[----:B------:R-:W-:-:S04]  /*05f0*/  ULOP3.LUT UR5, UR4, 0x7, URZ, 0xc0, !UPT ;  /* 0x0000000704057892 */ /* 0x000fc8000f8ec0ff */
[----:B------:R-:W-:-:S03]  /*0600*/  UISETP.NE.AND UP1, UPT, UR5, URZ, UPT ;  /* 0x000000ff0500728c */ /* 0x000fc6000bf25270 */
[----:B------:R-:W-:Y:S08]  /*0610*/  BRA.U !UP0, `(.L_x_11) ;  /* 0x00000001086c7547 */ /* 0x000ff0000b800000 */
[----:B------:R-:W0:Y:S02]  /*0620*/  LDC.64 R2, c[0x0][0x380] ;  /* 0x0000e000ff027b82 */ /* 0x000e240000000a00 */
[----:B0-----:R-:W-:-:S05]  /*0630*/  IMAD.WIDE.U32 R2, R0, 0x4, R2 ;  /* 0x0000000400027825 */ /* 0x001fca00078e0002 */
[----:B------:R-:W2:Y:S04]  /*0640*/  LDG.E R5, desc[UR10][R2.64] ;  /* 0x0000000a02057981 */ /* 0x000ea8000c1e1900 */
[----:B------:R-:W3:Y:S04]  /*0650*/  LDG.E R7, desc[UR10][R2.64+0x4] ;  /* 0x0000040a02077981 */ /* 0x000ee8000c1e1900 */
[----:B------:R-:W4:Y:S04]  /*0660*/  LDG.E R9, desc[UR10][R2.64+0x8] ;  /* 0x0000080a02097981 */ /* 0x000f28000c1e1900 */
[----:B------:R-:W4:Y:S04]  /*0670*/  LDG.E R11, desc[UR10][R2.64+0xc] ;  /* 0x00000c0a020b7981 */ /* 0x000f28000c1e1900 */
[----:B------:R-:W4:Y:S04]  /*0680*/  LDG.E R13, desc[UR10][R2.64+0x10] ;  /* 0x0000100a020d7981 */ /* 0x000f28000c1e1900 */
[----:B------:R-:W4:Y:S04]  /*0690*/  LDG.E R15, desc[UR10][R2.64+0x14] ;  /* 0x0000140a020f7981 */ /* 0x000f28000c1e1900 */
[----:B------:R-:W4:Y:S04]  /*06a0*/  LDG.E R17, desc[UR10][R2.64+0x18] ;  /* 0x0000180a02117981 */ /* 0x000f28000c1e1900 */
[----:B------:R-:W4:Y:S01]  /*06b0*/  LDG.E R19, desc[UR10][R2.64+0x1c] ;  /* 0x00001c0a02137981 */ /* 0x000f22000c1e1900 */
[----:B------:R-:W-:-:S02]  /*06c0*/  IADD3 R0, PT, PT, R0, 0x8, RZ ;  /* 0x0000000800007810 */ /* 0x000fc40007ffe0ff */
        /* <DEDUP_REMOVED lines=15> */
[----:B------:R-:W-:-:S09]  /*07c0*/  FSEL R4, R19, R4, P0 ;  /* 0x0000000413047208 */ /* 0x000fd20000000000 */
.L_x_11:
        /* <DEDUP_REMOVED lines=19> */
[----:B------:R-:W-:-:S09]  /*0900*/  FSEL R4, R11, R4, P0 ;  /* 0x000000040b047208 */ /* 0x000fd20000000000 */
.L_x_12:
[----:B------:R-:W-:Y:S05]  /*0910*/  BRA.U !UP1, `(.L_x_8) ;  /* 0x0000000109347547 */ /* 0x000fea000b800000 */
[----:B------:R-:W0:Y:S01]  /*0920*/  LDC.64 R2, c[0x0][0x380] ;  /* 0x0000e000ff027b82 */ /* 0x000e220000000a00 */
[----:B------:R-:W-:Y:S01]  /*0930*/  UIADD3 UR4, UPT, UPT, -UR4, URZ, URZ ;  /* 0x000000ff04047290 */ /* 0x000fe2000fffe1ff */
[----:B0-----:R-:W-:-:S05]  /*0940*/  IMAD.WIDE.U32 R2, R0, 0x4, R2 ;  /* 0x0000000400027825 */ /* 0x001fca00078e0002 */
[----:B------:R-:W-:-:S07]  /*0950*/  MOV R5, R3 ;  /* 0x0000000300057202 */ /* 0x000fce0000000f00 */
.L_x_13:
[----:B------:R-:W-:-:S06]  /*0960*/  MOV R3, R5 ;  /* 0x0000000500037202 */ /* 0x000fcc0000000f00 */
[----:B------:R0:W2:Y:S01]  /*0970*/  LDG.E R3, desc[UR10][R2.64] ;  /* 0x0000000a02037981 */ /* 0x0000a2000c1e1900 */
[----:B------:R-:W-:-:S04]  /*0980*/  UIADD3 UR4, UPT, UPT, UR4, 0x1, URZ ;  /* 0x0000000104047890 */ /* 0x000fc8000fffe0ff */
[----:B------:R-:W-:Y:S01]  /*0990*/  UISETP.NE.AND UP0, UPT, UR4, URZ, UPT ;  /* 0x000000ff0400728c */ /* 0x000fe2000bf05270 */
[----:B0-----:R-:W-:-:S04]  /*09a0*/  IADD3 R2, P1, PT, R2, 0x4, RZ ;  /* 0x0000000402027810 */ /* 0x001fc80007f3e0ff */
[----:B------:R-:W-:Y:S02]  /*09b0*/  IADD3.X R5, PT, PT, RZ, R5, RZ, P1, !PT ;  /* 0x00000005ff057210 */ /* 0x000fe40000ffe4ff */
[----:B--2--5:R-:W-:-:S04]  /*09c0*/  FSETP.GT.AND P0, PT, R3, R4, PT ;  /* 0x000000040300720b */ /* 0x024fc80003f04000 */
[----:B------:R-:W-:Y:S01]  /*09d0*/  FSEL R4, R3, R4, P0 ;  /* 0x0000000403047208 */ /* 0x000fe20000000000 */
[----:B------:R-:W-:Y:S08]  /*09e0*/  BRA.U UP0, `(.L_x_13) ;  /* 0xfffffffd00dc7547 */ /* 0x000ff0000b83ffff */
.L_x_8:
[----:B------:R-:W0:Y:S01]  /*09f0*/  LDC R0, c[0x0][0x390] ;  /* 0x0000e400ff007b82 */ /* 0x000e220000000800 */
[----:B------:R-:W-:Y:S01]  /*0a00*/  HFMA2 R14, -RZ, RZ, 0, 0 ;  /* 0x00000000ff0e7431 */ /* 0x000fe200000001ff */
[----:B0-----:R-:W-:-:S13]  /*0a10*/  ISETP.GE.AND P0, PT, R0, 0x1, PT ;  /* 0x000000010000780c */ /* 0x001fda0003f06270 */
[----:B------:R-:W-:Y:S05]  /*0a20*/  @!P0 BRA `(.L_x_14) ;  /* 0x0000000c00908947 */ /* 0x000fea0003800000 */
[C---:B------:R-:W-:Y:S02]  /*0a30*/  ISETP.GE.U32.AND P2, PT, R0.reuse, 0x8, PT ;  /* 0x000000080000780c */ /* 0x040fe40003f46070 */
[----:B------:R-:W-:Y:S02]  /*0a40*/  LOP3.LUT R23, R0, 0x7, RZ, 0xc0, !PT ;  /* 0x0000000700177812 */ /* 0x000fe400078ec0ff */
[----:B------:R-:W-:Y:S02]  /*0a50*/  MOV R14, RZ ;  /* 0x000000ff000e7202 */ /* 0x000fe40000000f00 */
[----:B------:R-:W-:Y:S02]  /*0a60*/  ISETP.NE.AND P1, PT, R23, RZ, PT ;  /* 0x000000ff1700720c */ /* 0x000fe40003f25270 */
[----:B------:R-:W-:-:S05]  /*0a70*/  MOV R5, RZ ;  /* 0x000000ff00057202 */ /* 0x000fca0000000f00 */
[----:B------:R-:W-:Y:S06]  /*0a80*/  @!P2 BRA `(.L_x_15) ;  /* 0x0000000400c4a947 */ /* 0x000fec0003800000 */
[----:B------:R-:W0:Y:S01]  /*0a90*/  LDCU.64 UR4, c[0x0][0x380] ;  /* 0x00007000ff0477ac */ /* 0x000e220008000a00 */
[----:B------:R-:W-:Y:S02]  /*0aa0*/  LOP3.LUT R5, R0, 0x7ffffff8, RZ, 0xc0, !PT ;  /* 0x7ffffff800057812 */ /* 0x000fe400078ec0ff */
[----:B------:R-:W-:Y:S02]  /*0ab0*/  MOV R14, RZ ;  /* 0x000000ff000e7202 */ /* 0x000fe40000000f00 */
[----:B------:R-:W-:Y:S01]  /*0ac0*/  IADD3 R7, PT, PT, -R5, RZ, RZ ;  /* 0x000000ff05077210 */ /* 0x000fe20007ffe1ff */
[----:B0-----:R-:W-:-:S04]  /*0ad0*/  UIADD3 UR4, UP0, UPT, UR4, 0x10, URZ ;  /* 0x0000001004047890 */ /* 0x001fc8000ff1e0ff */
[----:B------:R-:W-:Y:S02]  /*0ae0*/  UIADD3.X UR5, UPT, UPT, URZ, UR5, URZ, UP0, !UPT ;  /* 0x00000005ff057290 */ /* 0x000fe400087fe4ff */
[----:B------:R-:W-:-:S04]  /*0af0*/  MOV R6, UR4 ;  /* 0x0000000400067c02 */ /* 0x000fc80008000f00 */
[----:B------:R-:W-:-:S07]  /*0b00*/  MOV R9, UR5 ;  /* 0x0000000500097c02 */ /* 0x000fce0008000f00 */
.L_x_16:
[----:B---3--:R-:W-:Y:S02]  /*0b10*/  MOV R2, R6 ;  /* 0x0000000600027202 */ /* 0x008fe40000000f00 */
[----:B------:R-:W-:-:S05]  /*0b20*/  MOV R3, R9 ;  /* 0x0000000900037202 */ /* 0x000fca0000000f00 */
        /* <DEDUP_REMOVED lines=8> */
[----:B------:R-:W-:Y:S01]  /*0bb0*/  HFMA2 R17, -RZ, RZ, 0.96630859375, -0.0022525787353515625 ;  /* 0x3bbb989dff117431 */ /* 0x000fe200000001ff */
[----:B------:R-:W-:-:S02]  /*0bc0*/  MOV R16, 0x437c0000 ;  /* 0x437c000000107802 */ /* 0x000fc40000000f00 */
[----:B------:R-:W-:-:S04]  /*0bd0*/  IADD3 R7, PT, PT, R7, 0x8, RZ ;  /* 0x0000000807077810 */ /* 0x000fc80007ffe0ff */
[----:B------:R-:W-:Y:S01]  /*0be0*/  ISETP.NE.AND P2, PT, R7, RZ, PT ;  /* 0x000000ff0700720c */ /* 0x000fe20003f45270 */
[----:B--2--5:R-:W-:-:S04]  /*0bf0*/  FADD R12, R9, -R4 ;  /* 0x80000004090c7221 */ /* 0x024fc80000000000 */
[----:B------:R-:W-:Y:S01]  /*0c00*/  FFMA.SAT R9, R12, R17, 0.5 ;  /* 0x3f0000000c097423 */ /* 0x000fe20000002011 */
[----:B---3--:R-:W-:-:S03]  /*0c10*/  FADD R22, R13, -R4 ;  /* 0x800000040d167221 */ /* 0x008fc60000000000 */
[-C--:B------:R-:W-:Y:S01]  /*0c20*/  FFMA.RM R8, R9, R16.reuse, 12582913 ;  /* 0x4b40000109087423 */ /* 0x080fe20000004010 */
[-C--:B------:R-:W-:Y:S01]  /*0c30*/  FFMA.SAT R13, R22, R17.reuse, 0.5 ;  /* 0x3f000000160d7423 */ /* 0x080fe20000002011 */
[--C-:B----4-:R-:W-:Y:S02]  /*0c40*/  FADD R10, R25, -R4.reuse ;  /* 0x80000004190a7221 */ /* 0x110fe40000000000 */
[----:B------:R-:W-:Y:S01]  /*0c50*/  FADD R9, R8, -12583039 ;  /* 0xcb40007f08097421 */ /* 0x000fe20000000000 */
[-C--:B------:R-:W-:Y:S01]  /*0c60*/  FFMA.RM R6, R13, R16.reuse, 12582913 ;  /* 0x4b4000010d067423 */ /* 0x080fe20000004010 */
[--C-:B------:R-:W-:Y:S01]  /*0c70*/  FADD R20, R27, -R4.reuse ;  /* 0x800000041b147221 */ /* 0x100fe20000000000 */
[-C--:B------:R-:W-:Y:S01]  /*0c80*/  FFMA.SAT R25, R10, R17.reuse, 0.5 ;  /* 0x3f0000000a197423 */ /* 0x080fe20000002011 */
[----:B------:R-:W-:Y:S01]  /*0c90*/  FFMA R9, R12, 1.4426950216293334961, -R9 ;  /* 0x3fb8aa3b0c097823 */ /* 0x000fe20000000809 */
[--C-:B------:R-:W-:Y:S01]  /*0ca0*/  FADD R18, R11, -R4.reuse ;  /* 0x800000040b127221 */ /* 0x100fe20000000000 */
[-C--:B------:R-:W-:Y:S01]  /*0cb0*/  FFMA.SAT R29, R20, R17.reuse, 0.5 ;  /* 0x3f000000141d7423 */ /* 0x080fe20000002011 */
[-C--:B------:R-:W-:Y:S01]  /*0cc0*/  FFMA.RM R13, R25, R16.reuse, 12582913 ;  /* 0x4b400001190d7423 */ /* 0x080fe20000004010 */
[----:B------:R-:W-:Y:S01]  /*0cd0*/  FFMA R12, R12, 1.925963033500011079e-08, R9 ;  /* 0x32a570600c0c7823 */ /* 0x000fe20000000009 */
[----:B------:R-:W-:Y:S01]  /*0ce0*/  FADD R9, R6, -12583039 ;  /* 0xcb40007f06097421 */ /* 0x000fe20000000000 */
[--C-:B------:R-:W-:Y:S01]  /*0cf0*/  FADD R24, R15, -R4.reuse ;  /* 0x800000040f187221 */ /* 0x100fe20000000000 */
[----:B------:R-:W-:Y:S01]  /*0d00*/  FADD R27, R13, -12583039 ;  /* 0xcb40007f0d1b7421 */ /* 0x000fe20000000000 */
[----:B------:R-:W-:Y:S01]  /*0d10*/  FADD R28, R21, -R4 ;  /* 0x80000004151c7221 */ /* 0x000fe20000000000 */
[----:B------:R-:W-:Y:S01]  /*0d20*/  FFMA R25, R22, 1.4426950216293334961, -R9 ;  /* 0x3fb8aa3b16197823 */ /* 0x000fe20000000809 */
[-C--:B------:R-:W-:Y:S01]  /*0d30*/  FFMA.RM R9, R29, R16.reuse, 12582913 ;  /* 0x4b4000011d097423 */ /* 0x080fe20000004010 */
[-C--:B------:R-:W-:Y:S01]  /*0d40*/  FFMA.SAT R29, R18, R17.reuse, 0.5 ;  /* 0x3f000000121d7423 */ /* 0x080fe20000002011 */
[----:B------:R-:W-:Y:S01]  /*0d50*/  FFMA R27, R10, 1.4426950216293334961, -R27 ;  /* 0x3fb8aa3b0a1b7823 */ /* 0x000fe2000000081b */
[----:B------:R-:W-:Y:S01]  /*0d60*/  FFMA R26, R22, 1.925963033500011079e-08, R25 ;  /* 0x32a57060161a7823 */ /* 0x000fe20000000019 */
[----:B------:R-:W-:Y:S01]  /*0d70*/  FADD R11, R9, -12583039 ;  /* 0xcb40007f090b7421 */ /* 0x000fe20000000000 */
[-C--:B------:R-:W-:Y:S01]  /*0d80*/  FFMA.SAT R21, R28, R17.reuse, 0.5 ;  /* 0x3f0000001c157423 */ /* 0x080fe20000002011 */
[----:B------:R-:W-:Y:S01]  /*0d90*/  FFMA R27, R10, 1.925963033500011079e-08, R27 ;  /* 0x32a570600a1b7823 */ /* 0x000fe2000000001b */
[----:B------:R-:W-:Y:S01]  /*0da0*/  MUFU.EX2 R12, R12 ;  /* 0x0000000c000c7308 */ /* 0x000fe20000000800 */
[----:B------:R-:W-:Y:S01]  /*0db0*/  FFMA R25, R20, 1.4426950216293334961, -R11 ;  /* 0x3fb8aa3b14197823 */ /* 0x000fe2000000080b */
[-C--:B------:R-:W-:Y:S01]  /*0dc0*/  FFMA.RM R11, R29, R16.reuse, 12582913 ;  /* 0x4b4000011d0b7423 */ /* 0x080fe20000004010 */
[----:B------:R-:W-:Y:S01]  /*0dd0*/  FFMA.SAT R29, R24, R17, 0.5 ;  /* 0x3f000000181d7423 */ /* 0x000fe20000002011 */
[-C--:B------:R-:W-:Y:S01]  /*0de0*/  FFMA.RM R21, R21, R16.reuse, 12582913 ;  /* 0x4b40000115157423 */ /* 0x080fe20000004010 */
[----:B------:R-:W-:Y:S01]  /*0df0*/  FFMA R20, R20, 1.925963033500011079e-08, R25 ;  /* 0x32a5706014147823 */ /* 0x000fe20000000019 */
[----:B------:R-:W-:Y:S01]  /*0e00*/  FADD R15, R11, -12583039 ;  /* 0xcb40007f0b0f7421 */ /* 0x000fe20000000000 */
[----:B------:R-:W-:Y:S01]  /*0e10*/  FFMA.RM R10, R29, R16, 12582913 ;  /* 0x4b4000011d0a7423 */ /* 0x000fe20000004010 */
[----:B------:R-:W-:-:S02]  /*0e20*/  SHF.L.U32 R6, R6, 0x17, RZ ;  /* 0x0000001706067819 */ /* 0x000fc400000006ff */
[C---:B------:R-:W-:Y:S01]  /*0e30*/  FFMA R25, R18.reuse, 1.4426950216293334961, -R15 ;  /* 0x3fb8aa3b12197823 */ /* 0x040fe2000000080f */
[----:B------:R-:W0:Y:S01]  /*0e40*/  MUFU.EX2 R20, R20 ;  /* 0x0000001400147308 */ /* 0x000e220000000800 */
[----:B------:R-:W-:Y:S02]  /*0e50*/  SHF.L.U32 R13, R13, 0x17, RZ ;  /* 0x000000170d0d7819 */ /* 0x000fe400000006ff */
[----:B------:R-:W-:Y:S01]  /*0e60*/  FFMA R22, R18, 1.925963033500011079e-08, R25 ;  /* 0x32a5706012167823 */ /* 0x000fe20000000019 */
[C---:B------:R-:W-:Y:S01]  /*0e70*/  FADD R25, R10.reuse, -12583039 ;  /* 0xcb40007f0a197421 */ /* 0x040fe20000000000 */
[----:B------:R-:W-:Y:S02]  /*0e80*/  SHF.L.U32 R11, R11, 0x17, RZ ;  /* 0x000000170b0b7819 */ /* 0x000fe400000006ff */
[----:B------:R-:W-:Y:S01]  /*0e90*/  SHF.L.U32 R10, R10, 0x17, RZ ;  /* 0x000000170a0a7819 */ /* 0x000fe200000006ff */
[----:B------:R-:W-:Y:S01]  /*0ea0*/  FFMA R25, R24, 1.4426950216293334961, -R25 ;  /* 0x3fb8aa3b18197823 */ /* 0x000fe20000000819 */
[----:B------:R-:W1:Y:S01]  /*0eb0*/  MUFU.EX2 R15, R26 ;  /* 0x0000001a000f7308 */ /* 0x000e620000000800 */
[----:B------:R-:W-:-:S02]  /*0ec0*/  SHF.L.U32 R9, R9, 0x17, RZ ;  /* 0x0000001709097819 */ /* 0x000fc400000006ff */
[----:B------:R-:W-:Y:S01]  /*0ed0*/  FFMA R25, R24, 1.925963033500011079e-08, R25 ;  /* 0x32a5706018197823 */ /* 0x000fe20000000019 */
[----:B------:R-:W-:Y:S01]  /*0ee0*/  FADD R24, R19, -R4 ;  /* 0x8000000413187221 */ /* 0x000fe20000000000 */
[C---:B------:R-:W-:Y:S01]  /*0ef0*/  FADD R19, R21.reuse, -12583039 ;  /* 0xcb40007f15137421 */ /* 0x040fe20000000000 */
[----:B------:R-:W-:Y:S02]  /*0f00*/  SHF.L.U32 R21, R21, 0x17, RZ ;  /* 0x0000001715157819 */ /* 0x000fe400000006ff */
[----:B------:R-:W-:Y:S01]  /*0f10*/  FFMA.SAT R17, R24, R17, 0.5 ;  /* 0x3f00000018117423 */ /* 0x000fe20000002011 */
[C---:B------:R-:W-:Y:S01]  /*0f20*/  FFMA R19, R28.reuse, 1.4426950216293334961, -R19 ;  /* 0x3fb8aa3b1c137823 */ /* 0x040fe20000000813 */
[----:B------:R-:W2:Y:S01]  /*0f30*/  MUFU.EX2 R18, R27 ;  /* 0x0000001b00127308 */ /* 0x000ea20000000800 */
[----:B0-----:R-:W-:Y:S01]  /*0f40*/  FMUL R9, R9, R20 ;  /* 0x0000001409097220 */ /* 0x001fe20000400000 */
[----:B------:R-:W-:Y:S01]  /*0f50*/  FFMA.RM R16, R17, R16, 12582913 ;  /* 0x4b40000111107423 */ /* 0x000fe20000004010 */
[----:B------:R-:W-:Y:S01]  /*0f60*/  FFMA R28, R28, 1.925963033500011079e-08, R19 ;  /* 0x32a570601c1c7823 */ /* 0x000fe20000000013 */
[----:B------:R-:W-:-:S02]  /*0f70*/  SHF.L.U32 R17, R8, 0x17, RZ ;  /* 0x0000001708117819 */ /* 0x000fc400000006ff */
[----:B------:R-:W-:Y:S01]  /*0f80*/  FADD R19, R16, -12583039 ;  /* 0xcb40007f10137421 */ /* 0x000fe20000000000 */
[----:B-1----:R-:W-:Y:S01]  /*0f90*/  FMUL R15, R6, R15 ;  /* 0x0000000f060f7220 */ /* 0x002fe20000400000 */
[----:B------:R-:W0:Y:S01]  /*0fa0*/  MUFU.EX2 R22, R22 ;  /* 0x0000001600167308 */ /* 0x000e220000000800 */
[----:B------:R-:W-:Y:S01]  /*0fb0*/  FMUL R17, R17, R12 ;  /* 0x0000000c11117220 */ /* 0x000fe20000400000 */
[C---:B------:R-:W-:Y:S01]  /*0fc0*/  FFMA R19, R24.reuse, 1.4426950216293334961, -R19 ;  /* 0x3fb8aa3b18137823 */ /* 0x040fe20000000813 */
[----:B------:R1:W-:Y:S02]  /*0fd0*/  STG.E desc[UR10][R2.64+-0x4], R9 ;  /* 0xfffffc0902007986 */ /* 0x0003e4000c10190a */
[----:B------:R-:W-:Y:S01]  /*0fe0*/  FADD R14, R17, R14 ;  /* 0x0000000e110e7221 */ /* 0x000fe20000000000 */
[----:B------:R-:W-:Y:S01]  /*0ff0*/  FFMA R19, R24, 1.925963033500011079e-08, R19 ;  /* 0x32a5706018137823 */ /* 0x000fe20000000013 */
[----:B------:R3:W-:Y:S01]  /*1000*/  STG.E desc[UR10][R2.64+-0x10], R17 ;  /* 0xfffff01102007986 */ /* 0x0007e2000c10190a */
[----:B------:R-:W4:Y:S01]  /*1010*/  MUFU.EX2 R25, R25 ;  /* 0x0000001900197308 */ /* 0x000f220000000800 */
[----:B--2---:R-:W-:Y:S01]  /*1020*/  FMUL R13, R13, R18 ;  /* 0x000000120d0d7220 */ /* 0x004fe20000400000 */
[----:B------:R-:W-:Y:S01]  /*1030*/  FADD R14, R14, R15 ;  /* 0x0000000f0e0e7221 */ /* 0x000fe20000000000 */
[----:B------:R3:W-:Y:S03]  /*1040*/  STG.E desc[UR10][R2.64+-0xc], R15 ;  /* 0xfffff40f02007986 */ /* 0x0007e6000c10190a */
[----:B------:R-:W-:Y:S01]  /*1050*/  FADD R14, R14, R13 ;  /* 0x0000000d0e0e7221 */ /* 0x000fe20000000000 */
[----:B------:R3:W-:Y:S01]  /*1060*/  STG.E desc[UR10][R2.64+-0x8], R13 ;  /* 0xfffff80d02007986 */ /* 0x0007e2000c10190a */
[----:B------:R-:W2:Y:S01]  /*1070*/  MUFU.EX2 R8, R28 ;  /* 0x0000001c00087308 */ /* 0x000ea20000000800 */
[----:B0-----:R-:W-:Y:S01]  /*1080*/  FMUL R11, R11, R22 ;  /* 0x000000160b0b7220 */ /* 0x001fe20000400000 */
[----:B------:R-:W-:-:S04]  /*1090*/  FADD R14, R14, R9 ;  /* 0x000000090e0e7221 */ /* 0x000fc80000000000 */
[----:B------:R3:W-:Y:S01]  /*10a0*/  STG.E desc[UR10][R2.64], R11 ;  /* 0x0000000b02007986 */ /* 0x0007e2000c10190a */
[----:B------:R-:W-:Y:S01]  /*10b0*/  FADD R14, R14, R11 ;  /* 0x0000000b0e0e7221 */ /* 0x000fe20000000000 */
[----:B------:R0:W1:Y:S01]  /*10c0*/  MUFU.EX2 R6, R19 ;  /* 0x0000001300067308 */ /* 0x0000620000000800 */
[----:B----4-:R-:W-:-:S04]  /*10d0*/  FMUL R25, R10, R25 ;  /* 0x000000190a197220 */ /* 0x010fc80000400000 */
[----:B------:R-:W-:Y:S01]  /*10e0*/  FADD R14, R14, R25 ;  /* 0x000000190e0e7221 */ /* 0x000fe20000000000 */
[----:B------:R3:W-:Y:S01]  /*10f0*/  STG.E desc[UR10][R2.64+0x4], R25 ;  /* 0x0000041902007986 */ /* 0x0007e2000c10190a */
[----:B0-----:R-:W-:Y:S01]  /*1100*/  SHF.L.U32 R19, R16, 0x17, RZ ;  /* 0x0000001710137819 */ /* 0x001fe200000006ff */
[----:B--2---:R-:W-:-:S04]  /*1110*/  FMUL R21, R21, R8 ;  /* 0x0000000815157220 */ /* 0x004fc80000400000 */
[----:B------:R-:W-:Y:S01]  /*1120*/  FADD R14, R14, R21 ;  /* 0x000000150e0e7221 */ /* 0x000fe20000000000 */
[----:B------:R3:W-:Y:S01]  /*1130*/  STG.E desc[UR10][R2.64+0x8], R21 ;  /* 0x0000081502007986 */ /* 0x0007e2000c10190a */
[----:B-1----:R-:W-:Y:S01]  /*1140*/  FMUL R19, R19, R6 ;  /* 0x0000000613137220 */ /* 0x002fe20000400000 */
[----:B------:R-:W-:-:S03]  /*1150*/  IADD3 R6, P3, PT, R2, 0x20, RZ ;  /* 0x0000002002067810 */ /* 0x000fc60007f7e0ff */
[----:B------:R-:W-:Y:S01]  /*1160*/  FADD R14, R14, R19 ;  /* 0x000000130e0e7221 */ /* 0x000fe20000000000 */
[----:B------:R3:W-:Y:S01]  /*1170*/  STG.E desc[UR10][R2.64+0xc], R19 ;  /* 0x00000c1302007986 */ /* 0x0007e2000c10190a */
[----:B------:R-:W-:Y:S01]  /*1180*/  IADD3.X R9, PT, PT, RZ, R3, RZ, P3, !PT ;  /* 0x00000003ff097210 */ /* 0x000fe20001ffe4ff */
[----:B------:R-:W-:Y:S07]  /*1190*/  @P2 BRA `(.L_x_16) ;  /* 0xfffffff8005c2947 */ /* 0x000fee000383ffff */
.L_x_15:
[----:B------:R-:W-:Y:S05]  /*11a0*/  @!P1 BRA `(.L_x_14) ;  /* 0x0000000400b09947 */ /* 0x000fea0003800000 */
[----:B------:R-:W-:Y:S02]  /*11b0*/  ISETP.GE.U32.AND P1, PT, R23, 0x4, PT ;  /* 0x000000041700780c */ /* 0x000fe40003f26070 */
[----:B---3--:R-:W-:-:S04]  /*11c0*/  LOP3.LUT R15, R0, 0x3, RZ, 0xc0, !PT ;  /* 0x00000003000f7812 */ /* 0x008fc800078ec0ff */
[----:B------:R-:W-:-:S07]  /*11d0*/  ISETP.NE.AND P2, PT, R15, RZ, PT ;  /* 0x000000ff0f00720c */ /* 0x000fce0003f45270 */
[----:B------:R-:W-:Y:S06]  /*11e0*/  @!P1 BRA `(.L_x_17) ;  /* 0x0000000000d49947 */ /* 0x000fec0003800000 */
[----:B------:R-:W0:Y:S02]  /*11f0*/  LDC.64 R2, c[0x0][0x380] ;  /* 0x0000e000ff027b82 */ /* 0x000e240000000a00 */
[----:B0-----:R-:W-:-:S05]  /*1200*/  IMAD.WIDE.U32 R2, R5, 0x4, R2 ;  /* 0x0000000405027825 */ /* 0x001fca00078e0002 */
[----:B------:R-:W2:Y:S04]  /*1210*/  LDG.E R7, desc[UR10][R2.64] ;  /* 0x0000000a02077981 */ /* 0x000ea8000c1e1900 */
[----:B------:R-:W3:Y:S04]  /*1220*/  LDG.E R9, desc[UR10][R2.64+0x4] ;  /* 0x0000040a02097981 */ /* 0x000ee8000c1e1900 */
[----:B------:R-:W4:Y:S04]  /*1230*/  LDG.E R17, desc[UR10][R2.64+0x8] ;  /* 0x0000080a02117981 */ /* 0x000f28000c1e1900 */
[----:B------:R-:W4:Y:S01]  /*1240*/  LDG.E R19, desc[UR10][R2.64+0xc] ;  /* 0x00000c0a02137981 */ /* 0x000f22000c1e1900 */
[----:B------:R-:W-:Y:S01]  /*1250*/  HFMA2 R18, -RZ, RZ, 0.96630859375, -0.0022525787353515625 ;  /* 0x3bbb989dff127431 */ /* 0x000fe200000001ff */
[----:B------:R-:W-:-:S02]  /*1260*/  MOV R8, 0x437c0000 ;  /* 0x437c000000087802 */ /* 0x000fc40000000f00 */
[----:B------:R-:W-:Y:S01]  /*1270*/  IADD3 R5, PT, PT, R5, 0x4, RZ ;  /* 0x0000000405057810 */ /* 0x000fe20007ffe0ff */
[----:B--2--5:R-:W-:-:S04]  /*1280*/  FADD R10, R7, -R4 ;  /* 0x80000004070a7221 */ /* 0x024fc80000000000 */
[----:B------:R-:W-:Y:S01]  /*1290*/  FFMA.SAT R7, R10, R18, 0.5 ;  /* 0x3f0000000a077423 */ /* 0x000fe20000002012 */
[----:B---3--:R-:W-:-:S03]  /*12a0*/  FADD R13, R9, -R4 ;  /* 0x80000004090d7221 */ /* 0x008fc60000000000 */
[----:B------:R-:W-:Y:S01]  /*12b0*/  FFMA.RM R6, R7, R8, 12582913 ;  /* 0x4b40000107067423 */ /* 0x000fe20000004008 */
[----:B------:R-:W-:Y:S01]  /*12c0*/  FFMA.SAT R7, R13, R18, 0.5 ;  /* 0x3f0000000d077423 */ /* 0x000fe20000002012 */
[--C-:B----4-:R-:W-:Y:S02]  /*12d0*/  FADD R9, R17, -R4.reuse ;  /* 0x8000000411097221 */ /* 0x110fe40000000000 */
[----:B------:R-:W-:Y:S01]  /*12e0*/  FADD R11, R6, -12583039 ;  /* 0xcb40007f060b7421 */ /* 0x000fe20000000000 */
[----:B------:R-:W-:Y:S01]  /*12f0*/  FFMA.RM R7, R7, R8, 12582913 ;  /* 0x4b40000107077423 */ /* 0x000fe20000004008 */
[----:B------:R-:W-:Y:S01]  /*1300*/  FFMA.SAT R17, R9, R18, 0.5 ;  /* 0x3f00000009117423 */ /* 0x000fe20000002012 */
[----:B------:R-:W-:Y:S01]  /*1310*/  FADD R12, R19, -R4 ;  /* 0x80000004130c7221 */ /* 0x000fe20000000000 */
[----:B------:R-:W-:Y:S01]  /*1320*/  FFMA R11, R10, 1.4426950216293334961, -R11 ;  /* 0x3fb8aa3b0a0b7823 */ /* 0x000fe2000000080b */
[----:B------:R-:W-:Y:S01]  /*1330*/  FADD R16, R7, -12583039 ;  /* 0xcb40007f07107421 */ /* 0x000fe20000000000 */
[----:B------:R-:W-:-:S02]  /*1340*/  SHF.L.U32 R6, R6, 0x17, RZ ;  /* 0x0000001706067819 */ /* 0x000fc400000006ff */
[----:B------:R-:W-:Y:S01]  /*1350*/  FFMA R11, R10, 1.925963033500011079e-08, R11 ;  /* 0x32a570600a0b7823 */ /* 0x000fe2000000000b */
[----:B------:R-:W-:Y:S01]  /*1360*/  FFMA.RM R10, R17, R8, 12582913 ;  /* 0x4b400001110a7423 */ /* 0x000fe20000004008 */
[----:B------:R-:W-:Y:S01]  /*1370*/  FFMA.SAT R17, R12, R18, 0.5 ;  /* 0x3f0000000c117423 */ /* 0x000fe20000002012 */
[----:B------:R-:W-:Y:S01]  /*1380*/  FFMA R16, R13, 1.4426950216293334961, -R16 ;  /* 0x3fb8aa3b0d107823 */ /* 0x000fe20000000810 */
[----:B------:R-:W-:Y:S01]  /*1390*/  SHF.L.U32 R7, R7, 0x17, RZ ;  /* 0x0000001707077819 */ /* 0x000fe200000006ff */
[C---:B------:R-:W-:Y:S01]  /*13a0*/  FADD R18, R10.reuse, -12583039 ;  /* 0xcb40007f0a127421 */ /* 0x040fe20000000000 */
[----:B------:R-:W-:Y:S01]  /*13b0*/  FFMA.RM R17, R17, R8, 12582913 ;  /* 0x4b40000111117423 */ /* 0x000fe20000004008 */
[----:B------:R-:W-:Y:S01]  /*13c0*/  FFMA R16, R13, 1.925963033500011079e-08, R16 ;  /* 0x32a570600d107823 */ /* 0x000fe20000000010 */
[----:B------:R-:W0:Y:S01]  /*13d0*/  MUFU.EX2 R11, R11 ;  /* 0x0000000b000b7308 */ /* 0x000e220000000800 */
[----:B------:R-:W-:Y:S01]  /*13e0*/  FFMA R18, R9, 1.4426950216293334961, -R18 ;  /* 0x3fb8aa3b09127823 */ /* 0x000fe20000000812 */
[----:B------:R-:W-:Y:S01]  /*13f0*/  FADD R13, R17, -12583039 ;  /* 0xcb40007f110d7421 */ /* 0x000fe20000000000 */
[----:B------:R-:W-:-:S02]  /*1400*/  SHF.L.U32 R10, R10, 0x17, RZ ;  /* 0x000000170a0a7819 */ /* 0x000fc400000006ff */
[----:B------:R-:W-:Y:S01]  /*1410*/  FFMA R18, R9, 1.925963033500011079e-08, R18 ;  /* 0x32a5706009127823 */ /* 0x000fe20000000012 */
[C---:B------:R-:W-:Y:S01]  /*1420*/  FFMA R13, R12.reuse, 1.4426950216293334961, -R13 ;  /* 0x3fb8aa3b0c0d7823 */ /* 0x040fe2000000080d */
[----:B------:R-:W-:Y:S01]  /*1430*/  SHF.L.U32 R17, R17, 0x17, RZ ;  /* 0x0000001711117819 */ /* 0x000fe200000006ff */
[----:B------:R-:W1:Y:S02]  /*1440*/  MUFU.EX2 R16, R16 ;  /* 0x0000001000107308 */ /* 0x000e640000000800 */
[----:B------:R-:W-:-:S06]  /*1450*/  FFMA R13, R12, 1.925963033500011079e-08, R13 ;  /* 0x32a570600c0d7823 */ /* 0x000fcc000000000d */
[----:B------:R-:W2:Y:S01]  /*1460*/  MUFU.EX2 R9, R18 ;  /* 0x0000001200097308 */ /* 0x000ea20000000800 */
[----:B0-----:R-:W-:-:S04]  /*1470*/  FMUL R11, R6, R11 ;  /* 0x0000000b060b7220 */ /* 0x001fc80000400000 */
[----:B------:R-:W-:Y:S01]  /*1480*/  FADD R14, R14, R11 ;  /* 0x0000000b0e0e7221 */ /* 0x000fe20000000000 */
[----:B------:R0:W-:Y:S02]  /*1490*/  STG.E desc[UR10][R2.64], R11 ;  /* 0x0000000b02007986 */ /* 0x0001e4000c10190a */
[----:B------:R-:W3:Y:S01]  /*14a0*/  MUFU.EX2 R8, R13 ;  /* 0x0000000d00087308 */ /* 0x000ee20000000800 */
[----:B-1----:R-:W-:-:S04]  /*14b0*/  FMUL R7, R7, R16 ;  /* 0x0000001007077220 */ /* 0x002fc80000400000 */
[----:B------:R-:W-:Y:S01]  /*14c0*/  FADD R14, R14, R7 ;  /* 0x000000070e0e7221 */ /* 0x000fe20000000000 */
[----:B------:R0:W-:Y:S01]  /*14d0*/  STG.E desc[UR10][R2.64+0x4], R7 ;  /* 0x0000040702007986 */ /* 0x0001e2000c10190a */
[----:B--2---:R-:W-:-:S04]  /*14e0*/  FMUL R9, R10, R9 ;  /* 0x000000090a097220 */ /* 0x004fc80000400000 */
[----:B------:R-:W-:Y:S01]  /*14f0*/  FADD R14, R14, R9 ;  /* 0x000000090e0e7221 */ /* 0x000fe20000000000 */
[----:B------:R0:W-:Y:S01]  /*1500*/  STG.E desc[UR10][R2.64+0x8], R9 ;  /* 0x0000080902007986 */ /* 0x0001e2000c10190a */
[----:B---3--:R-:W-:-:S04]  /*1510*/  FMUL R17, R17, R8 ;  /* 0x0000000811117220 */ /* 0x008fc80000400000 */
[----:B------:R-:W-:Y:S01]  /*1520*/  FADD R14, R14, R17 ;  /* 0x000000110e0e7221 */ /* 0x000fe20000000000 */
[----:B------:R0:W-:Y:S06]  /*1530*/  STG.E desc[UR10][R2.64+0xc], R17 ;  /* 0x00000c1102007986 */ /* 0x0001ec000c10190a */
.L_x_17:
[----:B------:R-:W-:Y:S05]  /*1540*/  @!P2 BRA `(.L_x_14) ;  /* 0x0000000000c8a947 */ /* 0x000fea0003800000 */
[----:B------:R-:W-:Y:S02]  /*1550*/  ISETP.NE.AND P1, PT, R15, 0x1, PT ;  /* 0x000000010f00780c */ /* 0x000fe40003f25270 */
[----:B0-----:R-:W-:-:S04]  /*1560*/  LOP3.LUT R2, R0, 0x1, RZ, 0xc0, !PT ;  /* 0x0000000100027812 */ /* 0x001fc800078ec0ff */
[----:B------:R-:W-:-:S07]  /*1570*/  ISETP.NE.U32.AND P2, PT, R2, 0x1, PT ;  /* 0x000000010200780c */ /* 0x000fce0003f45070 */
[----:B------:R-:W-:Y:S06]  /*1580*/  @!P1 BRA `(.L_x_18) ;  /* 0x0000000000749947 */ /* 0x000fec0003800000 */
[----:B------:R-:W0:Y:S02]  /*1590*/  LDC.64 R2, c[0x0][0x380] ;  /* 0x0000e000ff027b82 */ /* 0x000e240000000a00 */
[----:B0-----:R-:W-:-:S05]  /*15a0*/  IMAD.WIDE.U32 R2, R5, 0x4, R2 ;  /* 0x0000000405027825 */ /* 0x001fca00078e0002 */
[----:B------:R-:W2:Y:S04]  /*15b0*/  LDG.E R7, desc[UR10][R2.64] ;  /* 0x0000000a02077981 */ /* 0x000ea8000c1e1900 */
[----:B------:R-:W3:Y:S01]  /*15c0*/  LDG.E R9, desc[UR10][R2.64+0x4] ;  /* 0x0000040a02097981 */ /* 0x000ee2000c1e1900 */
[----:B------:R-:W-:Y:S01]  /*15d0*/  HFMA2 R10, -RZ, RZ, 0.96630859375, -0.0022525787353515625 ;  /* 0x3bbb989dff0a7431 */ /* 0x000fe200000001ff */
[----:B------:R-:W-:Y:S02]  /*15e0*/  MOV R11, 0x437c0000 ;  /* 0x437c0000000b7802 */ /* 0x000fe40000000f00 */
[----:B------:R-:W-:Y:S01]  /*15f0*/  IADD3 R5, PT, PT, R5, 0x2, RZ ;  /* 0x0000000205057810 */ /* 0x000fe20007ffe0ff */
[--C-:B--2--5:R-:W-:Y:S01]  /*1600*/  FADD R7, R7, -R4.reuse ;  /* 0x8000000407077221 */ /* 0x124fe20000000000 */
[----:B---3--:R-:W-:-:S03]  /*1610*/  FADD R9, R9, -R4 ;  /* 0x8000000409097221 */ /* 0x008fc60000000000 */
[-C--:B------:R-:W-:Y:S01]  /*1620*/  FFMA.SAT R6, R7, R10.reuse, 0.5 ;  /* 0x3f00000007067423 */ /* 0x080fe2000000200a */
[----:B------:R-:W-:-:S03]  /*1630*/  FFMA.SAT R10, R9, R10, 0.5 ;  /* 0x3f000000090a7423 */ /* 0x000fc6000000200a */
[-C--:B------:R-:W-:Y:S01]  /*1640*/  FFMA.RM R6, R6, R11.reuse, 12582913 ;  /* 0x4b40000106067423 */ /* 0x080fe2000000400b */
[----:B------:R-:W-:-:S03]  /*1650*/  FFMA.RM R10, R10, R11, 12582913 ;  /* 0x4b4000010a0a7423 */ /* 0x000fc6000000400b */
[C---:B------:R-:W-:Y:S01]  /*1660*/  FADD R8, R6.reuse, -12583039 ;  /* 0xcb40007f06087421 */ /* 0x040fe20000000000 */
[----:B------:R-:W-:Y:S01]  /*1670*/  SHF.L.U32 R6, R6, 0x17, RZ ;  /* 0x0000001706067819 */ /* 0x000fe200000006ff */
[C---:B------:R-:W-:Y:S02]  /*1680*/  FADD R12, R10.reuse, -12583039 ;  /* 0xcb40007f0a0c7421 */ /* 0x040fe40000000000 */
[----:B------:R-:W-:Y:S01]  /*1690*/  FFMA R8, R7, 1.4426950216293334961, -R8 ;  /* 0x3fb8aa3b07087823 */ /* 0x000fe20000000808 */
[----:B------:R-:W-:Y:S01]  /*16a0*/  SHF.L.U32 R10, R10, 0x17, RZ ;  /* 0x000000170a0a7819 */ /* 0x000fe200000006ff */
[----:B------:R-:W-:Y:S02]  /*16b0*/  FFMA R12, R9, 1.4426950216293334961, -R12 ;  /* 0x3fb8aa3b090c7823 */ /* 0x000fe4000000080c */
[----:B------:R-:W-:Y:S02]  /*16c0*/  FFMA R8, R7, 1.925963033500011079e-08, R8 ;  /* 0x32a5706007087823 */ /* 0x000fe40000000008 */
[----:B------:R-:W-:-:S02]  /*16d0*/  FFMA R12, R9, 1.925963033500011079e-08, R12 ;  /* 0x32a57060090c7823 */ /* 0x000fc4000000000c */
[----:B------:R-:W0:Y:S08]  /*16e0*/  MUFU.EX2 R7, R8 ;  /* 0x0000000800077308 */ /* 0x000e300000000800 */
[----:B------:R-:W1:Y:S01]  /*16f0*/  MUFU.EX2 R9, R12 ;  /* 0x0000000c00097308 */ /* 0x000e620000000800 */
[----:B0-----:R-:W-:-:S04]  /*1700*/  FMUL R7, R6, R7 ;  /* 0x0000000706077220 */ /* 0x001fc80000400000 */
[----:B------:R-:W-:Y:S01]  /*1710*/  FADD R14, R14, R7 ;  /* 0x000000070e0e7221 */ /* 0x000fe20000000000 */
[----:B------:R0:W-:Y:S01]  /*1720*/  STG.E desc[UR10][R2.64], R7 ;  /* 0x0000000702007986 */ /* 0x0001e2000c10190a */
[----:B-1----:R-:W-:-:S04]  /*1730*/  FMUL R9, R10, R9 ;  /* 0x000000090a097220 */ /* 0x002fc80000400000 */
[----:B------:R-:W-:Y:S01]  /*1740*/  FADD R14, R14, R9 ;  /* 0x000000090e0e7221 */ /* 0x000fe20000000000 */
[----:B------:R0:W-:Y:S06]  /*1750*/  STG.E desc[UR10][R2.64+0x4], R9 ;  /* 0x0000040902007986 */ /* 0x0001ec000c10190a */
.L_x_18:
[----:B------:R-:W-:Y:S05]  /*1760*/  @P2 BRA `(.L_x_14) ;  /* 0x0000000000402947 */ /* 0x000fea0003800000 */
[----:B0-----:R-:W0:Y:S02]  /*1770*/  LDC.64 R2, c[0x0][0x380] ;  /* 0x0000e000ff027b82 */ /* 0x001e240000000a00 */
[----:B0-----:R-:W-:-:S05]  /*1780*/  IMAD.WIDE.U32 R2, R5, 0x4, R2 ;  /* 0x0000000405027825 */ /* 0x001fca00078e0002 */
[----:B------:R-:W2:Y:S01]  /*1790*/  LDG.E R5, desc[UR10][R2.64] ;  /* 0x0000000a02057981 */ /* 0x000ea2000c1e1900 */
[----:B------:R-:W-:Y:S01]  /*17a0*/  HFMA2 R6, -RZ, RZ, 0.96630859375, -0.0022525787353515625 ;  /* 0x3bbb989dff067431 */ /* 0x000fe200000001ff */
[----:B------:R-:W-:Y:S01]  /*17b0*/  MOV R7, 0x437c0000 ;  /* 0x437c000000077802 */ /* 0x000fe20000000f00 */
[----:B--2--5:R-:W-:-:S04]  /*17c0*/  FADD R5, R5, -R4 ;  /* 0x8000000405057221 */ /* 0x024fc80000000000 */
[----:B------:R-:W-:-:S04]  /*17d0*/  FFMA.SAT R4, R5, R6, 0.5 ;  /* 0x3f00000005047423 */ /* 0x000fc80000002006 */
[----:B------:R-:W-:-:S04]  /*17e0*/  FFMA.RM R4, R4, R7, 12582913 ;  /* 0x4b40000104047423 */ /* 0x000fc80000004007 */
[C---:B------:R-:W-:Y:S01]  /*17f0*/  FADD R6, R4.reuse, -12583039 ;  /* 0xcb40007f04067421 */ /* 0x040fe20000000000 */
[----:B------:R-:W-:-:S03]  /*1800*/  SHF.L.U32 R4, R4, 0x17, RZ ;  /* 0x0000001704047819 */ /* 0x000fc600000006ff */
[----:B------:R-:W-:-:S04]  /*1810*/  FFMA R6, R5, 1.4426950216293334961, -R6 ;  /* 0x3fb8aa3b05067823 */ /* 0x000fc80000000806 */
[----:B------:R-:W-:-:S04]  /*1820*/  FFMA R6, R5, 1.925963033500011079e-08, R6 ;  /* 0x32a5706005067823 */ /* 0x000fc80000000006 */
[----:B------:R-:W0:Y:S02]  /*1830*/  MUFU.EX2 R5, R6 ;  /* 0x0000000600057308 */ /* 0x000e240000000800 */
[----:B0-----:R-:W-:-:S04]  /*1840*/  FMUL R5, R4, R5 ;  /* 0x0000000504057220 */ /* 0x001fc80000400000 */
[----:B------:R-:W-:Y:S01]  /*1850*/  FADD R14, R14, R5 ;  /* 0x000000050e0e7221 */ /* 0x000fe20000000000 */
[----:B------:R1:W-:Y:S06]  /*1860*/  STG.E desc[UR10][R2.64], R5 ;  /* 0x0000000502007986 */ /* 0x0003ec000c10190a */
.L_x_14:
[----:B------:R-:W-:Y:S01]  /*1870*/  FSETP.NEU.AND P1, PT, R14, RZ, PT ;  /* 0x000000ff0e00720b */ /* 0x000fe20003f2d000 */
[----:B------:R-:W-:-:S12]  /*1880*/  @!P0 EXIT ;  /* 0x000000000000894d */ /* 0x000fd80003800000 */
[----:B------:R-:W-:Y:S01]  /*1890*/  ISETP.GE.U32.AND P0, PT, R0, 0x10, PT ;  /* 0x000000100000780c */ /* 0x000fe20003f06070 */
[----:B01-3--:R-:W-:Y:S01]  /*18a0*/  HFMA2 R2, -RZ, RZ, 0, 0 ;  /* 0x00000000ff027431 */ /* 0x00bfe200000001ff */
[----:B------:R-:W-:Y:S02]  /*18b0*/  FSEL R3, R14, 9.9999999392252902908e-09, P1 ;  /* 0x322bcc770e037808 */ /* 0x000fe40000800000 */
[----:B------:R-:W-:-:S09]  /*18c0*/  LOP3.LUT R10, R0, 0xf, RZ, 0xc0, !PT ;  /* 0x0000000f000a7812 */ /* 0x000fd200078ec0ff */
[----:B------:R-:W-:Y:S05]  /*18d0*/  @!P0 BRA `(.L_x_19) ;  /* 0x0000000c00948947 */ /* 0x000fea0003800000 */
[----:B------:R-:W0:Y:S01]  /*18e0*/  LDCU.64 UR4, c[0x0][0x380] ;  /* 0x00007000ff0477ac */ /* 0x000e220008000a00 */
[----:B------:R-:W-:-:S04]  /*18f0*/  LOP3.LUT R2, R0, 0x7ffffff0, RZ, 0xc0, !PT ;  /* 0x7ffffff000027812 */ /* 0x000fc800078ec0ff */
[----:B------:R-:W-:Y:S01]  /*1900*/  IADD3 R6, PT, PT, -R2, RZ, RZ ;  /* 0x000000ff02067210 */ /* 0x000fe20007ffe1ff */
[----:B0-----:R-:W-:-:S04]  /*1910*/  UIADD3 UR4, UP0, UPT, UR4, 0x20, URZ ;  /* 0x0000002004047890 */ /* 0x001fc8000ff1e0ff */
[----:B------:R-:W-:Y:S02]  /*1920*/  UIADD3.X UR5, UPT, UPT, URZ, UR5, URZ, UP0, !UPT ;  /* 0x00000005ff057290 */ /* 0x000fe400087fe4ff */
[----:B------:R-:W-:-:S04]  /*1930*/  MOV R0, UR4 ;  /* 0x0000000400007c02 */ /* 0x000fc80008000f00 */
[----:B------:R-:W-:-:S07]  /*1940*/  MOV R7, UR5 ;  /* 0x0000000500077c02 */ /* 0x000fce0008000f00 */
.L_x_36:
[----:B0----5:R-:W-:Y:S02]  /*1950*/  MOV R4, R0 ;  /* 0x0000000000047202 */ /* 0x021fe40000000f00 */
[----:B------:R-:W-:-:S05]  /*1960*/  MOV R5, R7 ;  /* 0x0000000700057202 */ /* 0x000fca0000000f00 */
[----:B------:R-:W2:Y:S01]  /*1970*/  LDG.E R0, desc[UR10][R4.64+-0x20] ;  /* 0xffffe00a04007981 */ /* 0x000ea2000c1e1900 */
[----:B------:R-:W0:Y:S01]  /*1980*/  MUFU.RCP R8, R3 ;  /* 0x0000000300087308 */ /* 0x000e220000001000 */
[----:B------:R-:W-:-:S04]  /*1990*/  IADD3 R6, PT, PT, R6, 0x10, RZ ;  /* 0x0000001006067810 */ /* 0x000fc80007ffe0ff */
[----:B------:R-:W-:Y:S01]  /*19a0*/  ISETP.NE.AND P2, PT, R6, RZ, PT ;  /* 0x000000ff0600720c */ /* 0x000fe20003f45270 */
[----:B0-----:R-:W-:-:S04]  /*19b0*/  FFMA R7, -R3, R8, 1 ;  /* 0x3f80000003077423 */ /* 0x001fc80000000108 */
[----:B------:R-:W-:Y:S01]  /*19c0*/  FFMA R7, R8, R7, R8 ;  /* 0x0000000708077223 */ /* 0x000fe20000000008 */
[----:B--2---:R-:W0:Y:S03]  /*19d0*/  FCHK P0, R0, R3 ;  /* 0x0000000300007302 */ /* 0x004e260000000000 */
[----:B------:R-:W-:-:S04]  /*19e0*/  FFMA R8, R0, R7, RZ ;  /* 0x0000000700087223 */ /* 0x000fc800000000ff */
[----:B------:R-:W-:-:S04]  /*19f0*/  FFMA R9, -R3, R8, R0 ;  /* 0x0000000803097223 */ /* 0x000fc80000000100 */
[----:B------:R-:W-:Y:S01]  /*1a00*/  FFMA R7, R7, R9, R8 ;  /* 0x0000000907077223 */ /* 0x000fe20000000008 */
[----:B0-----:R-:W-:Y:S06]  /*1a10*/  @!P0 BRA `(.L_x_20) ;  /* 0x0000000000088947 */ /* 0x001fec0003800000 */
[----:B------:R-:W-:-:S07]  /*1a20*/  MOV R8, 0x1a40 ;  /* 0x00001a4000087802 */ /* 0x000fce0000000f00 */
[----:B------:R-:W-:Y:S05]  /*1a30*/  CALL.REL.NOINC `($__internal_0_$__cuda_sm3x_div_rn_noftz_f32_slowpath) ;  /* 0x00000018006c7944 */ /* 0x000fea0003c00000 */
.L_x_20:
[----:B------:R-:W2:Y:S01]  /*1a40*/  LDG.E R12, desc[UR10][R4.64+-0x1c] ;  /* 0xffffe40a040c7981 */ /* 0x000ea2000c1e1900 */
[----:B------:R-:W0:Y:S03]  /*1a50*/  MUFU.RCP R0, R3 ;  /* 0x0000000300007308 */ /* 0x000e260000001000 */
[----:B------:R1:W-:Y:S01]  /*1a60*/  STG.E desc[UR10][R4.64+-0x20], R7 ;  /* 0xffffe00704007986 */ /* 0x0003e2000c10190a */
[----:B0-----:R-:W-:-:S04]  /*1a70*/  FFMA R9, -R3, R0, 1 ;  /* 0x3f80000003097423 */ /* 0x001fc80000000100 */
[----:B------:R-:W-:Y:S01]  /*1a80*/  FFMA R0, R0, R9, R0 ;  /* 0x0000000900007223 */ /* 0x000fe20000000000 */
[----:B--2---:R-:W0:Y:S03]  /*1a90*/  FCHK P0, R12, R3 ;  /* 0x000000030c007302 */ /* 0x004e260000000000 */
[----:B------:R-:W-:-:S04]  /*1aa0*/  FFMA R8, R0, R12, RZ ;  /* 0x0000000c00087223 */ /* 0x000fc800000000ff */
[----:B------:R-:W-:-:S04]  /*1ab0*/  FFMA R9, -R3, R8, R12 ;  /* 0x0000000803097223 */ /* 0x000fc8000000010c */
[----:B------:R-:W-:Y:S01]  /*1ac0*/  FFMA R9, R0, R9, R8 ;  /* 0x0000000900097223 */ /* 0x000fe20000000008 */
[----:B01----:R-:W-:Y:S06]  /*1ad0*/  @!P0 BRA `(.L_x_21) ;  /* 0x0000000000108947 */ /* 0x003fec0003800000 */
[----:B------:R-:W-:Y:S02]  /*1ae0*/  MOV R0, R12 ;  /* 0x0000000c00007202 */ /* 0x000fe40000000f00 */
[----:B------:R-:W-:-:S07]  /*1af0*/  MOV R8, 0x1b10 ;  /* 0x00001b1000087802 */ /* 0x000fce0000000f00 */
[----:B------:R-:W-:Y:S05]  /*1b00*/  CALL.REL.NOINC `($__internal_0_$__cuda_sm3x_div_rn_noftz_f32_slowpath) ;  /* 0x0000001800387944 */ /* 0x000fea0003c00000 */
[----:B------:R-:W-:-:S07]  /*1b10*/  MOV R9, R7 ;  /* 0x0000000700097202 */ /* 0x000fce0000000f00 */
.L_x_21:
        /* <DEDUP_REMOVED lines=13> */
.L_x_22:
        /* <DEDUP_REMOVED lines=14> */
.L_x_23:
        /* <DEDUP_REMOVED lines=13> */
.L_x_24:
        /* <DEDUP_REMOVED lines=14> */
.L_x_25:
        /* <DEDUP_REMOVED lines=13> */
.L_x_26:
        /* <DEDUP_REMOVED lines=14> */
.L_x_27:
        /* <DEDUP_REMOVED lines=13> */
.L_x_28:
        /* <DEDUP_REMOVED lines=14> */
.L_x_29:
        /* <DEDUP_REMOVED lines=13> */
.L_x_30:
        /* <DEDUP_REMOVED lines=14> */
.L_x_31:
        /* <DEDUP_REMOVED lines=13> */
.L_x_32:
        /* <DEDUP_REMOVED lines=14> */
.L_x_33:
        /* <DEDUP_REMOVED lines=13> */
.L_x_34:
        /* <DEDUP_REMOVED lines=14> */
.L_x_35:
[----:B------:R0:W-:Y:S01]  /*26f0*/  STG.E desc[UR10][R4.64+0x1c], R9 ;  /* 0x00001c0904007986 */ /* 0x0001e2000c10190a */
[----:B------:R-:W-:-:S04]  /*2700*/  IADD3 R0, P0, PT, R4, 0x40, RZ ;  /* 0x0000004004007810 */ /* 0x000fc80007f1e0ff */
[----:B------:R-:W-:Y:S01]  /*2710*/  IADD3.X R7, PT, PT, RZ, R5, RZ, P0, !PT ;  /* 0x00000005ff077210 */ /* 0x000fe200007fe4ff */
[----:B------:R-:W-:Y:S08]  /*2720*/  @P2 BRA `(.L_x_36) ;  /* 0xfffffff000882947 */ /* 0x000ff0000383ffff */
.L_x_19:
[----:B------:R-:W-:-:S13]  /*2730*/  ISETP.NE.AND P0, PT, R10, RZ, PT ;  /* 0x000000ff0a00720c */ /* 0x000fda0003f05270 */
[----:B------:R-:W-:Y:S05]  /*2740*/  @!P0 EXIT ;  /* 0x000000000000894d */ /* 0x000fea0003800000 */
[----:B------:R-:W1:Y:S01]  /*2750*/  LDCU UR4, c[0x0][0x390] ;  /* 0x00007200ff0477ac */ /* 0x000e620008000800 */
[----:B------:R-:W-:Y:S01]  /*2760*/  ISETP.GE.U32.AND P0, PT, R10, 0x8, PT ;  /* 0x000000080a00780c */ /* 0x000fe20003f06070 */
[----:B-1----:R-:W-:-:S12]  /*2770*/  ULOP3.LUT UR4, UR4, 0x7, URZ, 0xc0, !UPT ;  /* 0x0000000704047892 */ /* 0x002fd8000f8ec0ff */
[----:B------:R-:W-:Y:S05]  /*2780*/  @!P0 BRA `(.L_x_37) ;  /* 0x0000000400bc8947 */ /* 0x000fea0003800000 */
[----:B0----5:R-:W0:Y:S02]  /*2790*/  LDC.64 R4, c[0x0][0x380] ;  /* 0x0000e000ff047b82 */ /* 0x021e240000000a00 */
[----:B0-----:R-:W-:-:S05]  /*27a0*/  IMAD.WIDE.U32 R4, R2, 0x4, R4 ;  /* 0x0000000402047825 */ /* 0x001fca00078e0004 */
[----:B------:R-:W2:Y:S01]  /*27b0*/  LDG.E R8, desc[UR10][R4.64] ;  /* 0x0000000a04087981 */ /* 0x000ea2000c1e1900 */
[----:B------:R-:W0:Y:S02]  /*27c0*/  MUFU.RCP R0, R3 ;  /* 0x0000000300007308 */ /* 0x000e240000001000 */
[----:B0-----:R-:W-:-:S04]  /*27d0*/  FFMA R7, -R3, R0, 1 ;  /* 0x3f80000003077423 */ /* 0x001fc80000000100 */
[----:B------:R-:W-:Y:S02]  /*27e0*/  FFMA R0, R0, R7, R0 ;  /* 0x0000000700007223 */ /* 0x000fe40000000000 */
[----:B--2---:R-:W0:Y:S02]  /*27f0*/  FCHK P0, R8, R3 ;  /* 0x0000000308007302 */ /* 0x004e240000000000 */
[----:B------:R-:W-:-:S04]  /*2800*/  FFMA R6, R0, R8, RZ ;  /* 0x0000000800067223 */ /* 0x000fc800000000ff */
[----:B------:R-:W-:-:S04]  /*2810*/  FFMA R7, -R3, R6, R8 ;  /* 0x0000000603077223 */ /* 0x000fc80000000108 */
[----:B------:R-:W-:Y:S01]  /*2820*/  FFMA R7, R0, R7, R6 ;  /* 0x0000000700077223 */ /* 0x000fe20000000006 */
[----:B0-----:R-:W-:Y:S06]  /*2830*/  @!P0 BRA `(.L_x_38) ;  /* 0x00000000000c8947 */ /* 0x001fec0003800000 */
[----:B------:R-:W-:Y:S02]  /*2840*/  MOV R0, R8 ;  /* 0x0000000800007202 */ /* 0x000fe40000000f00 */
[----:B------:R-:W-:-:S07]  /*2850*/  MOV R8, 0x2870 ;  /* 0x0000287000087802 */ /* 0x000fce0000000f00 */
[----:B------:R-:W-:Y:S05]  /*2860*/  CALL.REL.NOINC `($__internal_0_$__cuda_sm3x_div_rn_noftz_f32_slowpath) ;  /* 0x0000000800e07944 */ /* 0x000fea0003c00000 */
.L_x_38:
        /* <DEDUP_REMOVED lines=14> */
.L_x_39:
        /* <DEDUP_REMOVED lines=13> */
.L_x_40:
        /* <DEDUP_REMOVED lines=14> */
.L_x_41:
        /* <DEDUP_REMOVED lines=13> */
.L_x_42:
        /* <DEDUP_REMOVED lines=14> */
.L_x_43:
        /* <DEDUP_REMOVED lines=13> */
.L_x_44:
        /* <DEDUP_REMOVED lines=14> */
.L_x_45:
[----:B------:R1:W-:Y:S01]  /*2e60*/  STG.E desc[UR10][R4.64+0x1c], R9 ;  /* 0x00001c0904007986 */ /* 0x0003e2000c10190a */
[----:B------:R-:W-:-:S07]  /*2e70*/  IADD3 R2, PT, PT, R2, 0x8, RZ ;  /* 0x0000000802027810 */ /* 0x000fce0007ffe0ff */
.L_x_37:
[----:B------:R-:W-:-:S13]  /*2e80*/  ISETP.NE.AND P0, PT, RZ, UR4, PT ;  /* 0x00000004ff007c0c */ /* 0x000fda000bf05270 */
[----:B------:R-:W-:Y:S05]  /*2e90*/  @!P0 EXIT ;  /* 0x000000000000894d */ /* 0x000fea0003800000 */
[----:B------:R-:W2:Y:S01]  /*2ea0*/  LDCU UR5, c[0x0][0x390] ;  /* 0x00007200ff0577ac */ /* 0x000ea20008000800 */
[----:B------:R-:W-:Y:S02]  /*2eb0*/  UISETP.GE.U32.AND UP0, UPT, UR4, 0x4, UPT ;  /* 0x000000040400788c */ /* 0x000fe4000bf06070 */
[----:B--2---:R-:W-:-:S07]  /*2ec0*/  ULOP3.LUT UR5, UR5, 0x3, URZ, 0xc0, !UPT ;  /* 0x0000000305057892 */ /* 0x004fce000f8ec0ff */
[----:B------:R-:W-:Y:S05]  /*2ed0*/  BRA.U !UP0, `(.L_x_46) ;  /* 0x0000000108e47547 */ /* 0x000fea000b800000 */
[----:B01---5:R-:W0:Y:S02]  /*2ee0*/  LDC.64 R4, c[0x0][0x380] ;  /* 0x0000e000ff047b82 */ /* 0x023e240000000a00 */
        /* <DEDUP_REMOVED lines=13> */
.L_x_47:
        /* <DEDUP_REMOVED lines=14> */
.L_x_48:
        /* <DEDUP_REMOVED lines=13> */
.L_x_49:
        /* <DEDUP_REMOVED lines=14> */
.L_x_50:
[----:B------:R2:W-:Y:S01]  /*3250*/  STG.E desc[UR10][R4.64+0xc], R9 ;  /* 0x00000c0904007986 */ /* 0x0005e2000c10190a */
[----:B------:R-:W-:-:S07]  /*3260*/  IADD3 R2, PT, PT, R2, 0x4, RZ ;  /* 0x0000000402027810 */ /* 0x000fce0007ffe0ff */
.L_x_46:
[----:B------:R-:W-:-:S13]  /*3270*/  ISETP.NE.AND P0, PT, RZ, UR5, PT ;  /* 0x00000005ff007c0c */ /* 0x000fda000bf05270 */
[----:B------:R-:W-:Y:S05]  /*3280*/  @!P0 EXIT ;  /* 0x000000000000894d */ /* 0x000fea0003800000 */
[----:B012--5:R-:W0:Y:S01]  /*3290*/  LDC.64 R4, c[0x0][0x380] ;  /* 0x0000e000ff047b82 */ /* 0x027e220000000a00 */
[----:B------:R-:W-:Y:S01]  /*32a0*/  UIADD3 UR4, UPT, UPT, -UR5, URZ, URZ ;  /* 0x000000ff05047290 */ /* 0x000fe2000fffe1ff */
[----:B0-----:R-:W-:-:S11]  /*32b0*/  IMAD.WIDE.U32 R4, R2, 0x4, R4 ;  /* 0x0000000402047825 */ /* 0x001fd600078e0004 */
.L_x_52:
[----:B------:R-:W2:Y:S01]  /*32c0*/  LDG.E R6, desc[UR10][R4.64] ;  /* 0x0000000a04067981 */ /* 0x000ea2000c1e1900 */
[----:B------:R-:W0:Y:S01]  /*32d0*/  MUFU.RCP R0, R3 ;  /* 0x0000000300007308 */ /* 0x000e220000001000 */
[----:B------:R-:W-:-:S04]  /*32e0*/  UIADD3 UR4, UPT, UPT, UR4, 0x1, URZ ;  /* 0x0000000104047890 */ /* 0x000fc8000fffe0ff */
[----:B------:R-:W-:Y:S01]  /*32f0*/  UISETP.NE.AND UP0, UPT, UR4, URZ, UPT ;  /* 0x000000ff0400728c */ /* 0x000fe2000bf05270 */
[----:B0-----:R-:W-:-:S04]  /*3300*/  FFMA R7, -R3, R0, 1 ;  /* 0x3f80000003077423 */ /* 0x001fc80000000100 */
[----:B------:R-:W-:Y:S01]  /*3310*/  FFMA R0, R0, R7, R0 ;  /* 0x0000000700007223 */ /* 0x000fe20000000000 */
[----:B--2---:R-:W0:Y:S03]  /*3320*/  FCHK P0, R6, R3 ;  /* 0x0000000306007302 */ /* 0x004e260000000000 */
[----:B------:R-:W-:-:S04]  /*3330*/  FFMA R2, R0, R6, RZ ;  /* 0x0000000600027223 */ /* 0x000fc800000000ff */
[----:B------:R-:W-:-:S04]  /*3340*/  FFMA R7, -R3, R2, R6 ;  /* 0x0000000203077223 */ /* 0x000fc80000000106 */
[----:B------:R-:W-:Y:S01]  /*3350*/  FFMA R7, R0, R7, R2 ;  /* 0x0000000700077223 */ /* 0x000fe20000000002 */
[----:B0-----:R-:W-:Y:S06]  /*3360*/  @!P0 BRA `(.L_x_51) ;  /* 0x00000000000c8947 */ /* 0x001fec0003800000 */
[----:B------:R-:W-:Y:S02]  /*3370*/  MOV R0, R6 ;  /* 0x0000000600007202 */ /* 0x000fe40000000f00 */
[----:B------:R-:W-:-:S07]  /*3380*/  MOV R8, 0x33a0 ;  /* 0x000033a000087802 */ /* 0x000fce0000000f00 */
[----:B------:R-:W-:Y:S05]  /*3390*/  CALL.REL.NOINC `($__internal_0_$__cuda_sm3x_div_rn_noftz_f32_slowpath) ;  /* 0x0000000000147944 */ /* 0x000fea0003c00000 */
.L_x_51:
[----:B------:R0:W-:Y:S02]  /*33a0*/  STG.E desc[UR10][R4.64], R7 ;  /* 0x0000000704007986 */ /* 0x0001e4000c10190a */
[----:B0-----:R-:W-:-:S04]  /*33b0*/  IADD3 R4, P0, PT, R4, 0x4, RZ ;  /* 0x0000000404047810 */ /* 0x001fc80007f1e0ff */
[----:B------:R-:W-:Y:S01]  /*33c0*/  IADD3.X R5, PT, PT, RZ, R5, RZ, P0, !PT ;  /* 0x00000005ff057210 */ /* 0x000fe200007fe4ff */
[----:B------:R-:W-:Y:S08]  /*33d0*/  BRA.U UP0, `(.L_x_52) ;  /* 0xfffffffd00b87547 */ /* 0x000ff0000b83ffff */
[----:B------:R-:W-:Y:S05]  /*33e0*/  EXIT ;  /* 0x000000000000794d */ /* 0x000fea0003800000 */
        .weak           $__internal_0_$__cuda_sm3x_div_rn_noftz_f32_slowpath
        .type           $__internal_0_$__cuda_sm3x_div_rn_noftz_f32_slowpath,@function
        .size           $__internal_0_$__cuda_sm3x_div_rn_noftz_f32_slowpath,(.L_x_63 - $__internal_0_$__cuda_sm3x_div_rn_noftz_f32_slowpath)
$__internal_0_$__cuda_sm3x_div_rn_noftz_f32_slowpath:
[----:B------:R-:W-:Y:S02]  /*33f0*/  SHF.R.U32.HI R7, RZ, 0x17, R3 ;  /* 0x00000017ff077819 */ /* 0x000fe40000011603 */
[----:B------:R-:W-:Y:S02]  /*3400*/  SHF.R.U32.HI R9, RZ, 0x17, R0 ;  /* 0x00000017ff097819 */ /* 0x000fe40000011600 */
[----:B------:R-:W-:Y:S02]  /*3410*/  LOP3.LUT R7, R7, 0xff, RZ, 0xc0, !PT ;  /* 0x000000ff07077812 */ /* 0x000fe400078ec0ff */
[----:B------:R-:W-:Y:S02]  /*3420*/  LOP3.LUT R13, R9, 0xff, RZ, 0xc0, !PT ;  /* 0x000000ff090d7812 */ /* 0x000fe400078ec0ff */
[----:B------:R-:W-:Y:S02]  /*3430*/  IADD3 R14, PT, PT, R7, -0x1, RZ ;  /* 0xffffffff070e7810 */ /* 0x000fe40007ffe0ff */
[----:B------:R-:W-:-:S02]  /*3440*/  IADD3 R12, PT, PT, R13, -0x1, RZ ;  /* 0xffffffff0d0c7810 */ /* 0x000fc40007ffe0ff */
[----:B------:R-:W-:Y:S02]  /*3450*/  ISETP.GT.U32.AND P0, PT, R14, 0xfd, PT ;  /* 0x000000fd0e00780c */ /* 0x000fe40003f04070 */
[----:B------:R-:W-:Y:S02]  /*3460*/  MOV R11, R3 ;  /* 0x00000003000b7202 */ /* 0x000fe40000000f00 */
[----:B------:R-:W-:-:S13]  /*3470*/  ISETP.GT.U32.OR P0, PT, R12, 0xfd, P0 ;  /* 0x000000fd0c00780c */ /* 0x000fda0000704470 */
[----:B------:R-:W-:Y:S01]  /*3480*/  @!P0 MOV R9, RZ ;  /* 0x000000ff00098202 */ /* 0x000fe20000000f00 */
[----:B------:R-:W-:Y:S06]  /*3490*/  @!P0 BRA `(.L_x_53) ;  /* 0x00000000005c8947 */ /* 0x000fec0003800000 */
[----:B------:R-:W-:Y:S02]  /*34a0*/  FSETP.GTU.FTZ.AND P0, PT, |R0|, +INF , PT ;  /* 0x7f8000000000780b */ /* 0x000fe40003f1c200 */
[----:B------:R-:W-:-:S04]  /*34b0*/  FSETP.GTU.FTZ.AND P1, PT, |R3|, +INF , PT ;  /* 0x7f8000000300780b */ /* 0x000fc80003f3c200 */
[----:B------:R-:W-:-:S13]  /*34c0*/  PLOP3.LUT P0, PT, P0, P1, PT, 0xf8, 0x8f ;  /* 0x00000000008f781c */ /* 0x000fda0000703f70 */
[----:B------:R-:W-:Y:S05]  /*34d0*/  @P0 BRA `(.L_x_54) ;  /* 0x0000000400440947 */ /* 0x000fea0003800000 */
[----:B------:R-:W-:-:S13]  /*34e0*/  LOP3.LUT P0, RZ, R11, 0x7fffffff, R0, 0xc8, !PT ;  /* 0x7fffffff0bff7812 */ /* 0x000fda000780c800 */
[----:B------:R-:W-:Y:S05]  /*34f0*/  @!P0 BRA `(.L_x_55) ;  /* 0x0000000400348947 */ /* 0x000fea0003800000 */
[C---:B------:R-:W-:Y:S02]  /*3500*/  FSETP.NEU.FTZ.AND P3, PT, |R0|.reuse, +INF , PT ;  /* 0x7f8000000000780b */ /* 0x040fe40003f7d200 */
[----:B------:R-:W-:Y:S02]  /*3510*/  FSETP.NEU.FTZ.AND P1, PT, |R3|, +INF , PT ;  /* 0x7f8000000300780b */ /* 0x000fe40003f3d200 */
[----:B------:R-:W-:-:S11]  /*3520*/  FSETP.NEU.FTZ.AND P0, PT, |R0|, +INF , PT ;  /* 0x7f8000000000780b */ /* 0x000fd60003f1d200 */
[----:B------:R-:W-:Y:S05]  /*3530*/  @!P1 BRA !P3, `(.L_x_55) ;  /* 0x0000000400249947 */ /* 0x000fea0005800000 */
[----:B------:R-:W-:-:S04]  /*3540*/  LOP3.LUT P3, RZ, R0, 0x7fffffff, RZ, 0xc0, !PT ;  /* 0x7fffffff00ff7812 */ /* 0x000fc8000786c0ff */
[----:B------:R-:W-:-:S13]  /*3550*/  PLOP3.LUT P1, PT, P1, P3, PT, 0x2f, 0xf2 ;  /* 0x0000000000f2781c */ /* 0x000fda0000f26577 */
[----:B------:R-:W-:Y:S05]  /*3560*/  @P1 BRA `(.L_x_56) ;  /* 0x0000000400101947 */ /* 0x000fea0003800000 */
[----:B------:R-:W-:-:S04]  /*3570*/  LOP3.LUT P1, RZ, R11, 0x7fffffff, RZ, 0xc0, !PT ;  /* 0x7fffffff0bff7812 */ /* 0x000fc8000782c0ff */
[----:B------:R-:W-:-:S13]  /*3580*/  PLOP3.LUT P0, PT, P0, P1, PT, 0x2f, 0xf2 ;  /* 0x0000000000f2781c */ /* 0x000fda0000702577 */
[----:B------:R-:W-:Y:S05]  /*3590*/  @P0 BRA `(.L_x_57) ;  /* 0x0000000000f80947 */ /* 0x000fea0003800000 */
[----:B------:R-:W-:Y:S02]  /*35a0*/  ISETP.GE.AND P0, PT, R12, RZ, PT ;  /* 0x000000ff0c00720c */ /* 0x000fe40003f06270 */
[----:B------:R-:W-:-:S11]  /*35b0*/  ISETP.GE.AND P1, PT, R14, RZ, PT ;  /* 0x000000ff0e00720c */ /* 0x000fd60003f26270 */
[----:B------:R-:W-:Y:S01]  /*35c0*/  @P0 MOV R9, RZ ;  /* 0x000000ff00090202 */ /* 0x000fe20000000f00 */
[----:B------:R-:W-:Y:S01]  /*35d0*/  @!P0 FFMA R0, R0, 1.84467440737095516160e+19, RZ ;  /* 0x5f80000000008823 */ /* 0x000fe200000000ff */
[----:B------:R-:W-:Y:S01]  /*35e0*/  @!P0 MOV R9, 0xffffffc0 ;  /* 0xffffffc000098802 */ /* 0x000fe20000000f00 */
[----:B------:R-:W-:-:S03]  /*35f0*/  @!P1 FFMA R11, R3, 1.84467440737095516160e+19, RZ ;  /* 0x5f800000030b9823 */ /* 0x000fc600000000ff */
[----:B------:R-:W-:-:S07]  /*3600*/  @!P1 IADD3 R9, PT, PT, R9, 0x40, RZ ;  /* 0x0000004009099810 */ /* 0x000fce0007ffe0ff */
.L_x_53:
[----:B------:R-:W-:Y:S02]  /*3610*/  LEA R12, R7, 0xc0800000, 0x17 ;  /* 0xc0800000070c7811 */ /* 0x000fe400078eb8ff */
[----:B------:R-:W-:Y:S02]  /*3620*/  IADD3 R13, PT, PT, R13, -0x7f, RZ ;  /* 0xffffff810d0d7810 */ /* 0x000fe40007ffe0ff */
[----:B------:R-:W-:-:S03]  /*3630*/  IADD3 R14, PT, PT, -R12, R11, RZ ;  /* 0x0000000b0c0e7210 */ /* 0x000fc60007ffe1ff */
[C---:B------:R-:W-:Y:S01]  /*3640*/  IMAD R0, R13.reuse, -0x800000, R0 ;  /* 0xff8000000d007824 */ /* 0x040fe200078e0200 */
[----:B------:R0:W1:Y:S01]  /*3650*/  MUFU.RCP R11, R14 ;  /* 0x0000000e000b7308 */ /* 0x0000620000001000 */
[----:B------:R-:W-:Y:S01]  /*3660*/  FADD.FTZ R15, -R14, -RZ ;  /* 0x800000ff0e0f7221 */ /* 0x000fe20000010100 */
[----:B0-----:R-:W-:-:S04]  /*3670*/  IADD3 R14, PT, PT, R13, 0x7f, -R7 ;  /* 0x0000007f0d0e7810 */ /* 0x001fc80007ffe807 */
[----:B------:R-:W-:Y:S01]  /*3680*/  IADD3 R14, PT, PT, R14, R9, RZ ;  /* 0x000000090e0e7210 */ /* 0x000fe20007ffe0ff */
[----:B-1----:R-:W-:-:S04]  /*3690*/  FFMA R12, R11, R15, 1 ;  /* 0x3f8000000b0c7423 */ /* 0x002fc8000000000f */
[----:B------:R-:W-:-:S04]  /*36a0*/  FFMA R11, R11, R12, R11 ;  /* 0x0000000c0b0b7223 */ /* 0x000fc8000000000b */
[----:B------:R-:W-:-:S04]  /*36b0*/  FFMA R12, R0, R11, RZ ;  /* 0x0000000b000c7223 */ /* 0x000fc800000000ff */
[----:B------:R-:W-:-:S04]  /*36c0*/  FFMA R16, R15, R12, R0 ;  /* 0x0000000c0f107223 */ /* 0x000fc80000000000 */
[----:B------:R-:W-:-:S04]  /*36d0*/  FFMA R12, R11, R16, R12 ;  /* 0x000000100b0c7223 */ /* 0x000fc8000000000c */
[----:B------:R-:W-:-:S04]  /*36e0*/  FFMA R15, R15, R12, R0 ;  /* 0x0000000c0f0f7223 */ /* 0x000fc80000000000 */
[----:B------:R-:W-:-:S05]  /*36f0*/  FFMA R0, R11, R15, R12 ;  /* 0x0000000f0b007223 */ /* 0x000fca000000000c */
[----:B------:R-:W-:-:S04]  /*3700*/  SHF.R.U32.HI R7, RZ, 0x17, R0 ;  /* 0x00000017ff077819 */ /* 0x000fc80000011600 */
[----:B------:R-:W-:-:S04]  /*3710*/  LOP3.LUT R7, R7, 0xff, RZ, 0xc0, !PT ;  /* 0x000000ff07077812 */ /* 0x000fc800078ec0ff */
[----:B------:R-:W-:-:S04]  /*3720*/  IADD3 R13, PT, PT, R7, R14, RZ ;  /* 0x0000000e070d7210 */ /* 0x000fc80007ffe0ff */
[----:B------:R-:W-:-:S04]  /*3730*/  IADD3 R7, PT, PT, R13, -0x1, RZ ;  /* 0xffffffff0d077810 */ /* 0x000fc80007ffe0ff */
[----:B------:R-:W-:-:S13]  /*3740*/  ISETP.GE.U32.AND P0, PT, R7, 0xfe, PT ;  /* 0x000000fe0700780c */ /* 0x000fda0003f06070 */
[----:B------:R-:W-:Y:S05]  /*3750*/  @!P0 BRA `(.L_x_58) ;  /* 0x0000000000808947 */ /* 0x000fea0003800000 */
[----:B------:R-:W-:-:S13]  /*3760*/  ISETP.GT.AND P0, PT, R13, 0xfe, PT ;  /* 0x000000fe0d00780c */ /* 0x000fda0003f04270 */
[----:B------:R-:W-:Y:S05]  /*3770*/  @P0 BRA `(.L_x_59) ;  /* 0x00000000006c0947 */ /* 0x000fea0003800000 */
[----:B------:R-:W-:-:S13]  /*3780*/  ISETP.GE.AND P0, PT, R13, 0x1, PT ;  /* 0x000000010d00780c */ /* 0x000fda0003f06270 */
[----:B------:R-:W-:Y:S05]  /*3790*/  @P0 BRA `(.L_x_60) ;  /* 0x0000000000980947 */ /* 0x000fea0003800000 */
[----:B------:R-:W-:Y:S02]  /*37a0*/  ISETP.GE.AND P0, PT, R13, -0x18, PT ;  /* 0xffffffe80d00780c */ /* 0x000fe40003f06270 */
[----:B------:R-:W-:-:S11]  /*37b0*/  LOP3.LUT R0, R0, 0x80000000, RZ, 0xc0, !PT ;  /* 0x8000000000007812 */ /* 0x000fd600078ec0ff */
[----:B------:R-:W-:Y:S05]  /*37c0*/  @!P0 BRA `(.L_x_60) ;  /* 0x00000000008c8947 */ /* 0x000fea0003800000 */
[-CC-:B------:R-:W-:Y:S01]  /*37d0*/  FFMA.RZ R7, R11, R15.reuse, R12.reuse ;  /* 0x0000000f0b077223 */ /* 0x180fe2000000c00c */
[C---:B------:R-:W-:Y:S02]  /*37e0*/  IADD3 R14, PT, PT, R13.reuse, 0x20, RZ ;  /* 0x000000200d0e7810 */ /* 0x040fe40007ffe0ff */
[----:B------:R-:W-:Y:S02]  /*37f0*/  ISETP.NE.AND P3, PT, R13, RZ, PT ;  /* 0x000000ff0d00720c */ /* 0x000fe40003f65270 */
[----:B------:R-:W-:Y:S01]  /*3800*/  LOP3.LUT R9, R7, 0x7fffff, RZ, 0xc0, !PT ;  /* 0x007fffff07097812 */ /* 0x000fe200078ec0ff */
[CCC-:B------:R-:W-:Y:S01]  /*3810*/  FFMA.RP R7, R11.reuse, R15.reuse, R12.reuse ;  /* 0x0000000f0b077223 */ /* 0x1c0fe2000000800c */
[----:B------:R-:W-:Y:S01]  /*3820*/  FFMA.RM R12, R11, R15, R12 ;  /* 0x0000000f0b0c7223 */ /* 0x000fe2000000400c */
[----:B------:R-:W-:Y:S02]  /*3830*/  ISETP.NE.AND P1, PT, R13, RZ, PT ;  /* 0x000000ff0d00720c */ /* 0x000fe40003f25270 */
[----:B------:R-:W-:-:S02]  /*3840*/  LOP3.LUT R9, R9, 0x800000, RZ, 0xfc, !PT ;  /* 0x0080000009097812 */ /* 0x000fc400078efcff */
[----:B------:R-:W-:Y:S02]  /*3850*/  IADD3 R11, PT, PT, -R13, RZ, RZ ;  /* 0x000000ff0d0b7210 */ /* 0x000fe40007ffe1ff */
[----:B------:R-:W-:Y:S02]  /*3860*/  SHF.L.U32 R14, R9, R14, RZ ;  /* 0x0000000e090e7219 */ /* 0x000fe400000006ff */
[----:B------:R-:W-:Y:S02]  /*3870*/  FSETP.NEU.FTZ.AND P0, PT, R7, R12, PT ;  /* 0x0000000c0700720b */ /* 0x000fe40003f1d000 */
[----:B------:R-:W-:Y:S02]  /*3880*/  SEL R12, R11, RZ, P3 ;  /* 0x000000ff0b0c7207 */ /* 0x000fe40001800000 */
[----:B------:R-:W-:Y:S02]  /*3890*/  ISETP.NE.AND P1, PT, R14, RZ, P1 ;  /* 0x000000ff0e00720c */ /* 0x000fe40000f25270 */
[----:B------:R-:W-:-:S02]  /*38a0*/  SHF.R.U32.HI R12, RZ, R12, R9 ;  /* 0x0000000cff0c7219 */ /* 0x000fc40000011609 */
[----:B------:R-:W-:Y:S02]  /*38b0*/  PLOP3.LUT P0, PT, P0, P1, PT, 0xf8, 0x8f ;  /* 0x00000000008f781c */ /* 0x000fe40000703f70 */
[----:B------:R-:W-:Y:S02]  /*38c0*/  SHF.R.U32.HI R14, RZ, 0x1, R12 ;  /* 0x00000001ff0e7819 */ /* 0x000fe4000001160c */
[----:B------:R-:W-:-:S04]  /*38d0*/  SEL R7, RZ, 0x1, !P0 ;  /* 0x00000001ff077807 */ /* 0x000fc80004000000 */
[----:B------:R-:W-:-:S04]  /*38e0*/  LOP3.LUT R7, R7, 0x1, R14, 0xf8, !PT ;  /* 0x0000000107077812 */ /* 0x000fc800078ef80e */
[----:B------:R-:W-:-:S04]  /*38f0*/  LOP3.LUT R7, R7, R12, RZ, 0xc0, !PT ;  /* 0x0000000c07077212 */ /* 0x000fc800078ec0ff */
[----:B------:R-:W-:-:S04]  /*3900*/  IADD3 R7, PT, PT, R14, R7, RZ ;  /* 0x000000070e077210 */ /* 0x000fc80007ffe0ff */
[----:B------:R-:W-:Y:S01]  /*3910*/  LOP3.LUT R0, R7, R0, RZ, 0xfc, !PT ;  /* 0x0000000007007212 */ /* 0x000fe200078efcff */
[----:B------:R-:W-:Y:S06]  /*3920*/  BRA `(.L_x_60) ;  /* 0x0000000000347947 */ /* 0x000fec0003800000 */
.L_x_59:
[----:B------:R-:W-:-:S04]  /*3930*/  LOP3.LUT R0, R0, 0x80000000, RZ, 0xc0, !PT ;  /* 0x8000000000007812 */ /* 0x000fc800078ec0ff */
[----:B------:R-:W-:Y:S01]  /*3940*/  LOP3.LUT R0, R0, 0x7f800000, RZ, 0xfc, !PT ;  /* 0x7f80000000007812 */ /* 0x000fe200078efcff */
[----:B------:R-:W-:Y:S06]  /*3950*/  BRA `(.L_x_60) ;  /* 0x0000000000287947 */ /* 0x000fec0003800000 */
.L_x_58:
[----:B------:R-:W-:Y:S01]  /*3960*/  LEA R0, R14, R0, 0x17 ;  /* 0x000000000e007211 */ /* 0x000fe200078eb8ff */
[----:B------:R-:W-:Y:S06]  /*3970*/  BRA `(.L_x_60) ;  /* 0x0000000000207947 */ /* 0x000fec0003800000 */
.L_x_57:
[----:B------:R-:W-:-:S04]  /*3980*/  LOP3.LUT R0, R11, 0x80000000, R0, 0x48, !PT ;  /* 0x800000000b007812 */ /* 0x000fc800078e4800 */
[----:B------:R-:W-:Y:S01]  /*3990*/  LOP3.LUT R0, R0, 0x7f800000, RZ, 0xfc, !PT ;  /* 0x7f80000000007812 */ /* 0x000fe200078efcff */
[----:B------:R-:W-:Y:S06]  /*39a0*/  BRA `(.L_x_60) ;  /* 0x0000000000147947 */ /* 0x000fec0003800000 */
.L_x_56:
[----:B------:R-:W-:Y:S01]  /*39b0*/  LOP3.LUT R0, R11, 0x80000000, R0, 0x48, !PT ;  /* 0x800000000b007812 */ /* 0x000fe200078e4800 */
[----:B------:R-:W-:Y:S06]  /*39c0*/  BRA `(.L_x_60) ;  /* 0x00000000000c7947 */ /* 0x000fec0003800000 */
.L_x_55:
[----:B------:R-:W0:Y:S01]  /*39d0*/  MUFU.RSQ R0, -QNAN ;  /* 0xffc0000000007908 */ /* 0x000e220000001400 */
[----:B------:R-:W-:Y:S05]  /*39e0*/  BRA `(.L_x_60) ;  /* 0x0000000000047947 */ /* 0x000fea0003800000 */
.L_x_54:
[----:B------:R-:W-:-:S07]  /*39f0*/  FADD.FTZ R0, R0, R3 ;  /* 0x0000000300007221 */ /* 0x000fce0000010000 */
.L_x_60:
[----:B------:R-:W-:Y:S01]  /*3a00*/  HFMA2 R9, -RZ, RZ, 0, 0 ;  /* 0x00000000ff097431 */ /* 0x000fe200000001ff */
[----:B0-----:R-:W-:-:S03]  /*3a10*/  MOV R7, R0 ;  /* 0x0000000000077202 */ /* 0x001fc60000000f00 */
[----:B------:R-:W-:Y:S05]  /*3a20*/  RET.REL.NODEC R8 `(_Z20add_bias_and_softmaxPfS_i) ;  /* 0xffffffc408747950 */ /* 0x000fea0003c3ffff */
.L_x_61:
        /* <DEDUP_REMOVED lines=13> */
.L_x_63:


//--------------------- .text._Z17add_bias_and_reluPfS_i --------------------------
	.section	.text._Z17add_bias_and_reluPfS_i,"ax",@progbits
	.align	128
        .global         _Z17add_bias_and_reluPfS_i
        .type           _Z17add_bias_and_reluPfS_i,@function
        .size           _Z17add_bias_and_reluPfS_i,(.L_x_71 - _Z17add_bias_and_reluPfS_i)
        .other          _Z17add_bias_and_reluPfS_i,@"STO_CUDA_ENTRY STV_DEFAULT"
_Z17add_bias_and_reluPfS_i:
.text._Z17add_bias_and_reluPfS_i:
        /* <DEDUP_REMOVED lines=14> */
[----:B------:R-:W3:Y:S02]  /*00e0*/  LDG.E R0, desc[UR4][R2.64] ;  /* 0x0000000402007981 */ /* 0x000ee4000c1e1900 */
[----:B---3--:R-:W-:-:S05]  /*00f0*/  FADD R0, R0, R5 ;  /* 0x0000000500007221 */ /* 0x008fca0000000000 */
[----:B------:R-:W-:-:S05]  /*0100*/  FMNMX R7, RZ, R0, !PT ;  /* 0x00000000ff077209 */ /* 0x000fca0007800000 */
[----:B------:R-:W-:Y:S01]  /*0110*/  STG.E desc[UR4][R2.64], R7 ;  /* 0x0000000702007986 */ /* 0x000fe2000c101904 */
[----:B------:R-:W-:Y:S05]  /*0120*/  EXIT ;  /* 0x000000000000794d */ /* 0x000fea0003800000 */
.L_x_62:
        /* <DEDUP_REMOVED lines=13> */
.L_x_71:


//--------------------- .nv.shared.reserved.0     --------------------------
	.section	.nv.shared.reserved.0,"aw",@nobits
	.weak		__nv_reservedSMEM_offset_0_alias
	.size		__nv_reservedSMEM_offset_0_alias, 0, 64
	.other		__nv_reservedSMEM_offset_0_alias,@"STO_CUDA_RESERVED_SHARED STV_DEFAULT"
__nv_reservedSMEM_offset_0_alias:
	.zero		0
	.zero		64


//--------------------- .nv.constant0._Z9update_b2PfS_f --------------------------
	.section	.nv.constant0._Z9update_b2PfS_f,"a",@progbits
	.sectionflags	@""
	.align	4
.nv.constant0._Z9update_b2PfS_f:
	.zero		916


//--------------------- .nv.constant0._Z9update_b1PfS_f --------------------------
	.section	.nv.constant0._Z9update_b1PfS_f,"a",@progbits
	.sectionflags	@""
	.align	4
.nv.constant0._Z9update_b1PfS_f:
	.zero		916


//--------------------- .nv.constant0._Z9update_W1PfS_S_f --------------------------
	.section	.nv.constant0._Z9update_W1PfS_S_f,"a",@progbits
	.sectionflags	@""
	.align	4
.nv.constant0._Z9update_W1PfS_S_f:
	.zero		924


//--------------------- .nv.constant0._Z9update_W2PfS_S_f --------------------------
	.section	.nv.constant0._Z9update_W2PfS_S_f,"a",@progbits
	.sectionflags	@""
	.align	4
.nv.constant0._Z9update_W2PfS_S_f:
	.zero		924


//--------------------- .nv.constant0._Z21apply_relu_derivativePfS_i --------------------------
	.section	.nv.constant0._Z21apply_relu_derivativePfS_i,"a",@progbits
	.sectionflags	@""
	.align	4
.nv.constant0._Z21apply_relu_derivativePfS_i:
	.zero		916


//--------------------- .nv.constant0._Z16compute_d_outputPfS_S_ --------------------------
	.section	.nv.constant0._Z16compute_d_outputPfS_S_,"a",@progbits
	.sectionflags	@""
	.align	4
.nv.constant0._Z16compute_d_outputPfS_S_:
	.zero		920


//--------------------- .nv.constant0._Z20add_bias_and_softmaxPfS_i --------------------------
	.section	.nv.constant0._Z20add_bias_and_softmaxPfS_i,"a",@progbits
	.sectionflags	@""
	.align	4
.nv.constant0._Z20add_bias_and_softmaxPfS_i:
	.zero		916


//--------------------- .nv.constant0._Z17add_bias_and_reluPfS_i --------------------------
	.section	.nv.constant0._Z17add_bias_and_reluPfS_i,"a",@progbits
	.sectionflags	@""
	.align	4
.nv.constant0._Z17add_bias_and_reluPfS_i:
	.zero		916


//--------------------- SYMBOLS --------------------------

	.type		.nv.reservedSmem.offset0,@object
	.size		.nv.reservedSmem.offset0,0x4
